	.target	sm_90a

	.elftype	@"ET_EXEC"


//--------------------- .note.nv.tkinfo           --------------------------
	.section	.note.nv.tkinfo,"",@"SHT_NOTE"
	.sectionflags	@"SHF_NOTE_NV_TKINFO"
	.tkinfo
        /*0018*/ 	.word	0x00000002
        /*0030*/ 	.string	""
        /*0030*/ 	.string	"ptxas"
        /*0030*/ 	.string	"Cuda compilation tools, release 13.0, V13.0.88"
        /*0030*/ 	.string	"Build cuda_13.0.r13.0/compiler.36424714_0"
        /*0030*/ 	.string	"-arch sm_90a -m 64 "



//--------------------- .note.nv.cuinfo           --------------------------
	.section	.note.nv.cuinfo,"",@"SHT_NOTE"
	.sectionflags	@"SHF_NOTE_NV_CUINFO"
        /*0018*/ 	.short	0x0002
        /*001a*/ 	.short	0x005a
        /*001c*/ 	.short	0x0082
	.zero		2


//--------------------- .nv.info                  --------------------------
	.section	.nv.info,"",@"SHT_CUDA_INFO"
	.align	4


	//----- nvinfo : EIATTR_REGCOUNT
	.align		4
        /*0000*/ 	.byte	0x04, 0x2f
        /*0002*/ 	.short	(.L_15 - .L_14)
	.align		4
.L_14:
        /*0004*/ 	.word	index@(_ZN7cutlass13device_kernelINS_4gemm6kernel13GemmUniversalIN4cute5tupleIJiiiiEEENS1_10collective13CollectiveMmaINS1_34MainloopSm90TmaGmmaWarpSpecializedILi4ENS5_IJNS4_1CILi2EEENSA_ILi1EEESC_EEENS1_35KernelTmaWarpSpecializedCooperativeEEENS5_IJNSA_ILi128EEENSA_ILi256EEENSA_ILi32EEEEEENS_10tfloat32_tENS5_IJlSC_lEEESK_SL_NS4_8TiledMMAINS4_8MMA_AtomIJNS4_4SM904GMMA30MMA_64x256x8_F32TF32TF32_SS_TNILNSP_7ScaleInE1ELSR_1EEEEEENS4_6LayoutISD_NS5_IJSC_NSA_ILi0EEESV_EEEEENS5_IJNS4_10UnderscoreESY_SY_EEEEENS4_13SM90_TMA_LOADENS4_14ComposedLayoutINS4_7SwizzleILi3ELi4ELi3EEENS4_18smem_ptr_flag_bitsILi32EEENSU_INS5_IJNSA_ILi8EEESI_EEENS5_IJSI_SC_EEEEEEEvNS4_8identityENS4_23SM90_TMA_LOAD_MULTICASTES1B_vS1C_EENS_8epilogue10collective6detail29Sm90TmaWarpSpecializedAdapterINS1G_15DefaultEpilogueISK_SL_SL_NS1F_6thread17LinearCombinationISK_Li1EffLNS1K_9ScaleType4KindE0ELNS_15FloatRoundStyleE2ESK_EENS1_15EpilogueDefaultEEEEEvvEEEEvNT_6ParamsE)
        /*0008*/ 	.word	0x000000a8


	//----- nvinfo : EIATTR_FRAME_SIZE
	.align		4
.L_15:
        /*000c*/ 	.byte	0x04, 0x11
        /*000e*/ 	.short	(.L_17 - .L_16)
	.align		4
.L_16:
        /*0010*/ 	.word	index@(_ZN7cutlass13device_kernelINS_4gemm6kernel13GemmUniversalIN4cute5tupleIJiiiiEEENS1_10collective13CollectiveMmaINS1_34MainloopSm90TmaGmmaWarpSpecializedILi4ENS5_IJNS4_1CILi2EEENSA_ILi1EEESC_EEENS1_35KernelTmaWarpSpecializedCooperativeEEENS5_IJNSA_ILi128EEENSA_ILi256EEENSA_ILi32EEEEEENS_10tfloat32_tENS5_IJlSC_lEEESK_SL_NS4_8TiledMMAINS4_8MMA_AtomIJNS4_4SM904GMMA30MMA_64x256x8_F32TF32TF32_SS_TNILNSP_7ScaleInE1ELSR_1EEEEEENS4_6LayoutISD_NS5_IJSC_NSA_ILi0EEESV_EEEEENS5_IJNS4_10UnderscoreESY_SY_EEEEENS4_13SM90_TMA_LOADENS4_14ComposedLayoutINS4_7SwizzleILi3ELi4ELi3EEENS4_18smem_ptr_flag_bitsILi32EEENSU_INS5_IJNSA_ILi8EEESI_EEENS5_IJSI_SC_EEEEEEEvNS4_8identityENS4_23SM90_TMA_LOAD_MULTICASTES1B_vS1C_EENS_8epilogue10collective6detail29Sm90TmaWarpSpecializedAdapterINS1G_15DefaultEpilogueISK_SL_SL_NS1F_6thread17LinearCombinationISK_Li1EffLNS1K_9ScaleType4KindE0ELNS_15FloatRoundStyleE2ESK_EENS1_15EpilogueDefaultEEEEEvvEEEEvNT_6ParamsE)
        /*0014*/ 	.word	0x00000000


	//----- nvinfo : EIATTR_MIN_STACK_SIZE
	.align		4
.L_17:
        /*0018*/ 	.byte	0x04, 0x12
        /*001a*/ 	.short	(.L_19 - .L_18)
	.align		4
.L_18:
        /*001c*/ 	.word	index@(_ZN7cutlass13device_kernelINS_4gemm6kernel13GemmUniversalIN4cute5tupleIJiiiiEEENS1_10collective13CollectiveMmaINS1_34MainloopSm90TmaGmmaWarpSpecializedILi4ENS5_IJNS4_1CILi2EEENSA_ILi1EEESC_EEENS1_35KernelTmaWarpSpecializedCooperativeEEENS5_IJNSA_ILi128EEENSA_ILi256EEENSA_ILi32EEEEEENS_10tfloat32_tENS5_IJlSC_lEEESK_SL_NS4_8TiledMMAINS4_8MMA_AtomIJNS4_4SM904GMMA30MMA_64x256x8_F32TF32TF32_SS_TNILNSP_7ScaleInE1ELSR_1EEEEEENS4_6LayoutISD_NS5_IJSC_NSA_ILi0EEESV_EEEEENS5_IJNS4_10UnderscoreESY_SY_EEEEENS4_13SM90_TMA_LOADENS4_14ComposedLayoutINS4_7SwizzleILi3ELi4ELi3EEENS4_18smem_ptr_flag_bitsILi32EEENSU_INS5_IJNSA_ILi8EEESI_EEENS5_IJSI_SC_EEEEEEEvNS4_8identityENS4_23SM90_TMA_LOAD_MULTICASTES1B_vS1C_EENS_8epilogue10collective6detail29Sm90TmaWarpSpecializedAdapterINS1G_15DefaultEpilogueISK_SL_SL_NS1F_6thread17LinearCombinationISK_Li1EffLNS1K_9ScaleType4KindE0ELNS_15FloatRoundStyleE2ESK_EENS1_15EpilogueDefaultEEEEEvvEEEEvNT_6ParamsE)
        /*0020*/ 	.word	0x00000000
.L_19:


//--------------------- .nv.compat                --------------------------
	.section	.nv.compat,"",@"SHT_CUDA_COMPAT_INFO"
	.align	4
        /*0000*/ 	.byte	0x02, 0x09, 0x01, 0x00, 0x02, 0x02, 0x04, 0x00, 0x02, 0x05, 0x05, 0x00, 0x03, 0x07, 0x01, 0x01
        /*0010*/ 	.byte	0x02, 0x03, 0x01, 0x00, 0x02, 0x06, 0x01, 0x00, 0x04, 0x0b, 0x08, 0x00, 0x00, 0x00, 0x00, 0x00
        /*0020*/ 	.byte	0x00, 0x00, 0x00, 0x00


//--------------------- .nv.info._ZN7cutlass13device_kernelINS_4gemm6kernel13GemmUniversalIN4cute5tupleIJiiiiEEENS1_10collective13CollectiveMmaINS1_34MainloopSm90TmaGmmaWarpSpecializedILi4ENS5_IJNS4_1CILi2EEENSA_ILi1EEESC_EEENS1_35KernelTmaWarpSpecializedCooperativeEEENS5_IJNSA_ILi128EEENSA_ILi256EEENSA_ILi32EEEEEENS_10tfloat32_tENS5_IJlSC_lEEESK_SL_NS4_8TiledMMAINS4_8MMA_AtomIJNS4_4SM904GMMA30MMA_64x256x8_F32TF32TF32_SS_TNILNSP_7ScaleInE1ELSR_1EEEEEENS4_6LayoutISD_NS5_IJSC_NSA_ILi0EEESV_EEEEENS5_IJNS4_10UnderscoreESY_SY_EEEEENS4_13SM90_TMA_LOADENS4_14ComposedLayoutINS4_7SwizzleILi3ELi4ELi3EEENS4_18smem_ptr_flag_bitsILi32EEENSU_INS5_IJNSA_ILi8EEESI_EEENS5_IJSI_SC_EEEEEEEvNS4_8identityENS4_23SM90_TMA_LOAD_MULTICASTES1B_vS1C_EENS_8epilogue10collective6detail29Sm90TmaWarpSpecializedAdapterINS1G_15DefaultEpilogueISK_SL_SL_NS1F_6thread17LinearCombinationISK_Li1EffLNS1K_9ScaleType4KindE0ELNS_15FloatRoundStyleE2ESK_EENS1_15EpilogueDefaultEEEEEvvEEEEvNT_6ParamsE --------------------------
	.section	.nv.info._ZN7cutlass13device_kernelINS_4gemm6kernel13GemmUniversalIN4cute5tupleIJiiiiEEENS1_10collective13CollectiveMmaINS1_34MainloopSm90TmaGmmaWarpSpecializedILi4ENS5_IJNS4_1CILi2EEENSA_ILi1EEESC_EEENS1_35KernelTmaWarpSpecializedCooperativeEEENS5_IJNSA_ILi128EEENSA_ILi256EEENSA_ILi32EEEEEENS_10tfloat32_tENS5_IJlSC_lEEESK_SL_NS4_8TiledMMAINS4_8MMA_AtomIJNS4_4SM904GMMA30MMA_64x256x8_F32TF32TF32_SS_TNILNSP_7ScaleInE1ELSR_1EEEEEENS4_6LayoutISD_NS5_IJSC_NSA_ILi0EEESV_EEEEENS5_IJNS4_10UnderscoreESY_SY_EEEEENS4_13SM90_TMA_LOADENS4_14ComposedLayoutINS4_7SwizzleILi3ELi4ELi3EEENS4_18smem_ptr_flag_bitsILi32EEENSU_INS5_IJNSA_ILi8EEESI_EEENS5_IJSI_SC_EEEEEEEvNS4_8identityENS4_23SM90_TMA_LOAD_MULTICASTES1B_vS1C_EENS_8epilogue10collective6detail29Sm90TmaWarpSpecializedAdapterINS1G_15DefaultEpilogueISK_SL_SL_NS1F_6thread17LinearCombinationISK_Li1EffLNS1K_9ScaleType4KindE0ELNS_15FloatRoundStyleE2ESK_EENS1_15EpilogueDefaultEEEEEvvEEEEvNT_6ParamsE,"",@"SHT_CUDA_INFO"
	.sectionflags	@""
	.align	4


	//----- nvinfo : EIATTR_CUDA_API_VERSION
	.align		4
        /*0000*/ 	.byte	0x04, 0x37
        /*0002*/ 	.short	(.L_21 - .L_20)
.L_20:
        /*0004*/ 	.word	0x00000082


	//----- nvinfo : EIATTR_KPARAM_INFO
	.align		4
.L_21:
        /*0008*/ 	.byte	0x04, 0x17
        /*000a*/ 	.short	(.L_23 - .L_22)
.L_22:
        /*000c*/ 	.word	0x00000000
        /*0010*/ 	.short	0x0000
        /*0012*/ 	.short	0x0070
        /*0014*/ 	.byte	0x00, 0xf0, 0x01, 0x10


	//----- nvinfo : EIATTR_SPARSE_MMA_MASK
	.align		4
.L_23:
        /*0018*/ 	.byte	0x03, 0x50
        /*001a*/ 	.short	0x0000


	//----- nvinfo : EIATTR_MAXREG_COUNT
	.align		4
        /*001c*/ 	.byte	0x03, 0x1b
        /*001e*/ 	.short	0x00a8


	//----- nvinfo : EIATTR_NUM_BARRIERS
	.align		4
        /*0020*/ 	.byte	0x02, 0x4c
        /*0022*/ 	.byte	0x01
	.zero		1


	//----- nvinfo : EIATTR_EXTERNS
	.align		4
        /*0024*/ 	.byte	0x04, 0x0f
        /*0026*/ 	.short	(.L_25 - .L_24)


	//   ....[0]....
	.align		4
.L_24:
        /*0028*/ 	.word	index@(__assertfail)


	//----- nvinfo : EIATTR_MERCURY_ISA_VERSION
	.align		4
.L_25:
        /*002c*/ 	.byte	0x03, 0x5f
        /*002e*/ 	.short	0x0101


	//----- nvinfo : EIATTR_INT_WARP_WIDE_INSTR_OFFSETS
	.align		4
        /*0030*/ 	.byte	0x04, 0x31
        /*0032*/ 	.short	(.L_27 - .L_26)


	//   ....[0]....
.L_26:
        /*0034*/ 	.word	0x00000480


	//   ....[1]....
        /*0038*/ 	.word	0x000004b0


	//   ....[2]....
        /*003c*/ 	.word	0x00000670


	//   ....[3]....
        /*0040*/ 	.word	0x00001d30


	//----- nvinfo : EIATTR_COOP_GROUP_MASK_REGIDS
	.align		4
.L_27:
        /*0044*/ 	.byte	0x04, 0x29
        /*0046*/ 	.short	(.L_29 - .L_28)


	//   ....[0]....
.L_28:
        /*0048*/ 	.word	0xffffffff


	//   ....[1]....
        /*004c*/ 	.word	0xffffffff


	//   ....[2]....
        /*0050*/ 	.word	0xffffffff


	//   ....[3]....
        /*0054*/ 	.word	0xffffffff


	//   ....[4]....
        /*0058*/ 	.word	0xffffffff


	//   ....[5]....
        /*005c*/ 	.word	0xffffffff


	//----- nvinfo : EIATTR_COOP_GROUP_INSTR_OFFSETS
	.align		4
.L_29:
        /*0060*/ 	.byte	0x04, 0x28
        /*0062*/ 	.short	(.L_31 - .L_30)


	//   ....[0]....
.L_30:
        /*0064*/ 	.word	0x00000060


	//   ....[1]....
        /*0068*/ 	.word	0x00000070


	//   ....[2]....
        /*006c*/ 	.word	0x00000130


	//   ....[3]....
        /*0070*/ 	.word	0x000002d0


	//   ....[4]....
        /*0074*/ 	.word	0x000007f0


	//   ....[5]....
        /*0078*/ 	.word	0x00001240


	//----- nvinfo : EIATTR_REG_RECONFIG
	.align		4
.L_31:
        /*007c*/ 	.byte	0x01, 0x54
	.zero		2


	//----- nvinfo : EIATTR_SYSCALL_OFFSETS
	.align		4
        /*0080*/ 	.byte	0x04, 0x46
        /*0082*/ 	.short	(.L_33 - .L_32)


	//   ....[0]....
.L_32:
        /*0084*/ 	.word	0x00001400


	//----- nvinfo : EIATTR_MBARRIER_INSTR_OFFSETS
	.align		4
.L_33:
        /*0088*/ 	.byte	0x04, 0x39
        /*008a*/ 	.short	(.L_35 - .L_34)


	//   ....[0]....
.L_34:
        /*008c*/ 	.word	0x00000230
        /*0090*/ 	.word	0x000000ff
        /*0094*/ 	.word	0x00000000
        /*0098*/ 	.short	0x0100
        /*009a*/ 	.byte	0x08
	.zero		1


	//   ....[1]....
        /*009c*/ 	.word	0x00000240
        /*00a0*/ 	.word	0x000000ff
        /*00a4*/ 	.word	0x00000020
        /*00a8*/ 	.short	0x0100
        /*00aa*/ 	.byte	0x08
	.zero		1


	//   ....[2]....
        /*00ac*/ 	.word	0x00000250
        /*00b0*/ 	.word	0x000000ff
        /*00b4*/ 	.word	0x00000008
        /*00b8*/ 	.short	0x0100
        /*00ba*/ 	.byte	0x08
	.zero		1


	//   ....[3]....
        /*00bc*/ 	.word	0x00000260
        /*00c0*/ 	.word	0x000000ff
        /*00c4*/ 	.word	0x00000028
        /*00c8*/ 	.short	0x0100
        /*00ca*/ 	.byte	0x08
	.zero		1


	//   ....[4]....
        /*00cc*/ 	.word	0x00000270
        /*00d0*/ 	.word	0x000000ff
        /*00d4*/ 	.word	0x00000010
        /*00d8*/ 	.short	0x0100
        /*00da*/ 	.byte	0x08
	.zero		1


	//   ....[5]....
        /*00dc*/ 	.word	0x00000280
        /*00e0*/ 	.word	0x000000ff
        /*00e4*/ 	.word	0x00000030
        /*00e8*/ 	.short	0x0100
        /*00ea*/ 	.byte	0x08
	.zero		1


	//   ....[6]....
        /*00ec*/ 	.word	0x00000290
        /*00f0*/ 	.word	0x000000ff
        /*00f4*/ 	.word	0x00000018
        /*00f8*/ 	.short	0x0100
        /*00fa*/ 	.byte	0x08
	.zero		1


	//   ....[7]....
        /*00fc*/ 	.word	0x000002a0
        /*0100*/ 	.word	0x000000ff
        /*0104*/ 	.word	0x00000038
        /*0108*/ 	.short	0x0100
        /*010a*/ 	.byte	0x08
	.zero		1


	//   ....[8]....
        /*010c*/ 	.word	0x000006f0
        /*0110*/ 	.word	0x000000ff
        /*0114*/ 	.word	0x00000050
        /*0118*/ 	.short	0x0100
        /*011a*/ 	.byte	0x06
	.zero		1


	//   ....[9]....
        /*011c*/ 	.word	0x00000780
        /*0120*/ 	.word	0x000000ff
        /*0124*/ 	.word	0x00000058
        /*0128*/ 	.short	0x0100
        /*012a*/ 	.byte	0x06
	.zero		1


	//   ....[10]....
        /*012c*/ 	.word	0x000014c0
        /*0130*/ 	.word	0x00000003
        /*0134*/ 	.word	0x00000000
        /*0138*/ 	.short	0x010a
        /*013a*/ 	.byte	0x3f
	.zero		1


	//   ....[11]....
        /*013c*/ 	.word	0x00001500
        /*0140*/ 	.word	0x00000003
        /*0144*/ 	.word	0x00000000
        /*0148*/ 	.short	0x010a
        /*014a*/ 	.byte	0x3f
	.zero		1


	//   ....[12]....
        /*014c*/ 	.word	0x00001900
        /*0150*/ 	.word	0x00000005
        /*0154*/ 	.word	0x00000000
        /*0158*/ 	.short	0x010a
        /*015a*/ 	.byte	0x3f
	.zero		1


	//   ....[13]....
        /*015c*/ 	.word	0x00001940
        /*0160*/ 	.word	0x00000005
        /*0164*/ 	.word	0x00000000
        /*0168*/ 	.short	0x010a
        /*016a*/ 	.byte	0x3f
	.zero		1


	//   ....[14]....
        /*016c*/ 	.word	0x00001bd0
        /*0170*/ 	.word	0x00000005
        /*0174*/ 	.word	0x00000000
        /*0178*/ 	.short	0x0101
        /*017a*/ 	.byte	0x3f
	.zero		1


	//   ....[15]....
        /*017c*/ 	.word	0x00001db0
        /*0180*/ 	.word	0x00000003
        /*0184*/ 	.word	0x00000000
        /*0188*/ 	.short	0x0101
        /*018a*/ 	.byte	0x3f
	.zero		1


	//   ....[16]....
        /*018c*/ 	.word	0x0000aba0
        /*0190*/ 	.word	0x00000014
        /*0194*/ 	.word	0x00000020
        /*0198*/ 	.short	0x010a
        /*019a*/ 	.byte	0x3f
	.zero		1


	//   ....[17]....
        /*019c*/ 	.word	0x0000af60
        /*01a0*/ 	.word	0x00000005
        /*01a4*/ 	.word	0x00000058
        /*01a8*/ 	.short	0x0101
        /*01aa*/ 	.byte	0x3f
	.zero		1


	//   ....[18]....
        /*01ac*/ 	.word	0x0000b680
        /*01b0*/ 	.word	0x00000007
        /*01b4*/ 	.word	0x00000000
        /*01b8*/ 	.short	0x010a
        /*01ba*/ 	.byte	0x3f
	.zero		1


	//   ....[19]....
        /*01bc*/ 	.word	0x0000b700
        /*01c0*/ 	.word	0x00000008
        /*01c4*/ 	.word	0x00000000
        /*01c8*/ 	.short	0x010a
        /*01ca*/ 	.byte	0x3f
	.zero		1


	//   ....[20]....
        /*01cc*/ 	.word	0x0000b790
        /*01d0*/ 	.word	0x0000000b
        /*01d4*/ 	.word	0x00000000
        /*01d8*/ 	.short	0x010a
        /*01da*/ 	.byte	0x3f
	.zero		1


	//   ....[21]....
        /*01dc*/ 	.word	0x0000b820
        /*01e0*/ 	.word	0x00000003
        /*01e4*/ 	.word	0x00000000
        /*01e8*/ 	.short	0x010a
        /*01ea*/ 	.byte	0x3f
	.zero		1


	//   ....[22]....
        /*01ec*/ 	.word	0x0000b880
        /*01f0*/ 	.word	0x00000003
        /*01f4*/ 	.word	0x00000000
        /*01f8*/ 	.short	0x010a
        /*01fa*/ 	.byte	0x3f
	.zero		1


	//   ....[23]....
        /*01fc*/ 	.word	0x0000b8d0
        /*0200*/ 	.word	0x00000005
        /*0204*/ 	.word	0x00000000
        /*0208*/ 	.short	0x010a
        /*020a*/ 	.byte	0x3f
	.zero		1


	//   ....[24]....
        /*020c*/ 	.word	0x0000b9a0
        /*0210*/ 	.word	0x00000014
        /*0214*/ 	.word	0x00000020
        /*0218*/ 	.short	0x010a
        /*021a*/ 	.byte	0x3f
	.zero		1


	//   ....[25]....
        /*021c*/ 	.word	0x0000ba70
        /*0220*/ 	.word	0x00000007
        /*0224*/ 	.word	0x00000000
        /*0228*/ 	.short	0x010a
        /*022a*/ 	.byte	0x3f
	.zero		1


	//   ....[26]....
        /*022c*/ 	.word	0x0000bac0
        /*0230*/ 	.word	0x00000008
        /*0234*/ 	.word	0x00000000
        /*0238*/ 	.short	0x010a
        /*023a*/ 	.byte	0x3f
	.zero		1


	//   ....[27]....
        /*023c*/ 	.word	0x0000bb10
        /*0240*/ 	.word	0x0000000b
        /*0244*/ 	.word	0x00000000
        /*0248*/ 	.short	0x010a
        /*024a*/ 	.byte	0x3f
	.zero		1


	//----- nvinfo : EIATTR_NUM_MBARRIERS
	.align		4
.L_35:
        /*024c*/ 	.byte	0x03, 0x38
        /*024e*/ 	.short	0x000a


	//----- nvinfo : EIATTR_EXIT_INSTR_OFFSETS
	.align		4
        /*0250*/ 	.byte	0x04, 0x1c
        /*0252*/ 	.short	(.L_37 - .L_36)


	//   ....[0]....
.L_36:
        /*0254*/ 	.word	0x00000950


	//   ....[1]....
        /*0258*/ 	.word	0x00001170


	//   ....[2]....
        /*025c*/ 	.word	0x0000a2b0


	//   ....[3]....
        /*0260*/ 	.word	0x0000a810


	//   ....[4]....
        /*0264*/ 	.word	0x0000b870


	//----- nvinfo : EIATTR_MAX_THREADS
	.align		4
.L_37:
        /*0268*/ 	.byte	0x04, 0x05
        /*026a*/ 	.short	(.L_39 - .L_38)
.L_38:
        /*026c*/ 	.word	0x00000180
        /*0270*/ 	.word	0x00000001
        /*0274*/ 	.word	0x00000001


	//----- nvinfo : EIATTR_CRS_STACK_SIZE
	.align		4
.L_39:
        /*0278*/ 	.byte	0x04, 0x1e
        /*027a*/ 	.short	(.L_41 - .L_40)
.L_40:
        /*027c*/ 	.word	0x00000000


	//----- nvinfo : EIATTR_CBANK_PARAM_SIZE
	.align		4
.L_41:
        /*0280*/ 	.byte	0x03, 0x19
        /*0282*/ 	.short	0x0470


	//----- nvinfo : EIATTR_PARAM_CBANK
	.align		4
        /*0284*/ 	.byte	0x04, 0x0a
        /*0286*/ 	.short	(.L_43 - .L_42)
	.align		4
.L_42:
        /*0288*/ 	.word	index@(.nv.constant0._ZN7cutlass13device_kernelINS_4gemm6kernel13GemmUniversalIN4cute5tupleIJiiiiEEENS1_10collective13CollectiveMmaINS1_34MainloopSm90TmaGmmaWarpSpecializedILi4ENS5_IJNS4_1CILi2EEENSA_ILi1EEESC_EEENS1_35KernelTmaWarpSpecializedCooperativeEEENS5_IJNSA_ILi128EEENSA_ILi256EEENSA_ILi32EEEEEENS_10tfloat32_tENS5_IJlSC_lEEESK_SL_NS4_8TiledMMAINS4_8MMA_AtomIJNS4_4SM904GMMA30MMA_64x256x8_F32TF32TF32_SS_TNILNSP_7ScaleInE1ELSR_1EEEEEENS4_6LayoutISD_NS5_IJSC_NSA_ILi0EEESV_EEEEENS5_IJNS4_10UnderscoreESY_SY_EEEEENS4_13SM90_TMA_LOADENS4_14ComposedLayoutINS4_7SwizzleILi3ELi4ELi3EEENS4_18smem_ptr_flag_bitsILi32EEENSU_INS5_IJNSA_ILi8EEESI_EEENS5_IJSI_SC_EEEEEEEvNS4_8identityENS4_23SM90_TMA_LOAD_MULTICASTES1B_vS1C_EENS_8epilogue10collective6detail29Sm90TmaWarpSpecializedAdapterINS1G_15DefaultEpilogueISK_SL_SL_NS1F_6thread17LinearCombinationISK_Li1EffLNS1K_9ScaleType4KindE0ELNS_15FloatRoundStyleE2ESK_EENS1_15EpilogueDefaultEEEEEvvEEEEvNT_6ParamsE)
        /*028c*/ 	.short	0x0210
        /*028e*/ 	.short	0x0470


	//----- nvinfo : EIATTR_SW_WAR
	.align		4
.L_43:
        /*0290*/ 	.byte	0x04, 0x36
        /*0292*/ 	.short	(.L_45 - .L_44)
.L_44:
        /*0294*/ 	.word	0x00000008
.L_45:


//--------------------- .nv.callgraph             --------------------------
	.section	.nv.callgraph,"",@"SHT_CUDA_CALLGRAPH"
	.align	4
	.sectionentsize	8
	.align		4
        /*0000*/ 	.word	0x00000000
	.align		4
        /*0004*/ 	.word	0xffffffff
	.align		4
        /*0008*/ 	.word	index@(_ZN7cutlass13device_kernelINS_4gemm6kernel13GemmUniversalIN4cute5tupleIJiiiiEEENS1_10collective13CollectiveMmaINS1_34MainloopSm90TmaGmmaWarpSpecializedILi4ENS5_IJNS4_1CILi2EEENSA_ILi1EEESC_EEENS1_35KernelTmaWarpSpecializedCooperativeEEENS5_IJNSA_ILi128EEENSA_ILi256EEENSA_ILi32EEEEEENS_10tfloat32_tENS5_IJlSC_lEEESK_SL_NS4_8TiledMMAINS4_8MMA_AtomIJNS4_4SM904GMMA30MMA_64x256x8_F32TF32TF32_SS_TNILNSP_7ScaleInE1ELSR_1EEEEEENS4_6LayoutISD_NS5_IJSC_NSA_ILi0EEESV_EEEEENS5_IJNS4_10UnderscoreESY_SY_EEEEENS4_13SM90_TMA_LOADENS4_14ComposedLayoutINS4_7SwizzleILi3ELi4ELi3EEENS4_18smem_ptr_flag_bitsILi32EEENSU_INS5_IJNSA_ILi8EEESI_EEENS5_IJSI_SC_EEEEEEEvNS4_8identityENS4_23SM90_TMA_LOAD_MULTICASTES1B_vS1C_EENS_8epilogue10collective6detail29Sm90TmaWarpSpecializedAdapterINS1G_15DefaultEpilogueISK_SL_SL_NS1F_6thread17LinearCombinationISK_Li1EffLNS1K_9ScaleType4KindE0ELNS_15FloatRoundStyleE2ESK_EENS1_15EpilogueDefaultEEEEEvvEEEEvNT_6ParamsE)
	.align		4
        /*000c*/ 	.word	index@(__assertfail)
	.align		4
        /*0010*/ 	.word	0x00000000
	.align		4
        /*0014*/ 	.word	0xfffffffe
	.align		4
        /*0018*/ 	.word	0x00000000
	.align		4
        /*001c*/ 	.word	0xfffffffd
	.align		4
        /*0020*/ 	.word	0x00000000
	.align		4
        /*0024*/ 	.word	0xfffffffc


//--------------------- .nv.constant4             --------------------------
	.section	.nv.constant4,"a",@progbits
	.align	8
	.align		8
.nv.constant4:
        /*0000*/ 	.dword	__assertfail
	.align		8
        /*0008*/ 	.dword	__unnamed_1
	.align		8
        /*0010*/ 	.dword	_ZN39_INTERNAL_773cbb5d_4_k_cu_b3c6855e_66134cuda3std3__45__cpo5beginE
	.align		8
        /*0018*/ 	.dword	_ZN39_INTERNAL_773cbb5d_4_k_cu_b3c6855e_66134cuda3std3__45__cpo3endE
	.align		8
        /*0020*/ 	.dword	_ZN39_INTERNAL_773cbb5d_4_k_cu_b3c6855e_66134cuda3std3__45__cpo6cbeginE
	.align		8
        /*0028*/ 	.dword	_ZN39_INTERNAL_773cbb5d_4_k_cu_b3c6855e_66134cuda3std3__45__cpo4cendE
	.align		8
        /*0030*/ 	.dword	_ZN39_INTERNAL_773cbb5d_4_k_cu_b3c6855e_66134cuda3std3__441_GLOBAL__N__773cbb5d_4_k_cu_b3c6855e_66136ignoreE
	.align		8
        /*0038*/ 	.dword	_ZN39_INTERNAL_773cbb5d_4_k_cu_b3c6855e_66134cuda3std3__419piecewise_constructE
	.align		8
        /*0040*/ 	.dword	_ZN39_INTERNAL_773cbb5d_4_k_cu_b3c6855e_66134cuda3std3__48in_placeE
	.align		8
        /*0048*/ 	.dword	_ZN39_INTERNAL_773cbb5d_4_k_cu_b3c6855e_66134cuda3std6ranges3__45__cpo4swapE
	.align		8
        /*0050*/ 	.dword	_ZN39_INTERNAL_773cbb5d_4_k_cu_b3c6855e_66134cuda3std6ranges3__45__cpo9iter_moveE
	.align		8
        /*0058*/ 	.dword	_ZN39_INTERNAL_773cbb5d_4_k_cu_b3c6855e_66134cute7productE
	.align		8
        /*0060*/ 	.dword	_ZN39_INTERNAL_773cbb5d_4_k_cu_b3c6855e_66134cute1_E
	.align		8
        /*0068*/ 	.dword	$str$22
	.align		8
        /*0070*/ 	.dword	$str$23


//--------------------- .text._ZN7cutlass13device_kernelINS_4gemm6kernel13GemmUniversalIN4cute5tupleIJiiiiEEENS1_10collective13CollectiveMmaINS1_34MainloopSm90TmaGmmaWarpSpecializedILi4ENS5_IJNS4_1CILi2EEENSA_ILi1EEESC_EEENS1_35KernelTmaWarpSpecializedCooperativeEEENS5_IJNSA_ILi128EEENSA_ILi256EEENSA_ILi32EEEEEENS_10tfloat32_tENS5_IJlSC_lEEESK_SL_NS4_8TiledMMAINS4_8MMA_AtomIJNS4_4SM904GMMA30MMA_64x256x8_F32TF32TF32_SS_TNILNSP_7ScaleInE1ELSR_1EEEEEENS4_6LayoutISD_NS5_IJSC_NSA_ILi0EEESV_EEEEENS5_IJNS4_10UnderscoreESY_SY_EEEEENS4_13SM90_TMA_LOADENS4_14ComposedLayoutINS4_7SwizzleILi3ELi4ELi3EEENS4_18smem_ptr_flag_bitsILi32EEENSU_INS5_IJNSA_ILi8EEESI_EEENS5_IJSI_SC_EEEEEEEvNS4_8identityENS4_23SM90_TMA_LOAD_MULTICASTES1B_vS1C_EENS_8epilogue10collective6detail29Sm90TmaWarpSpecializedAdapterINS1G_15DefaultEpilogueISK_SL_SL_NS1F_6thread17LinearCombinationISK_Li1EffLNS1K_9ScaleType4KindE0ELNS_15FloatRoundStyleE2ESK_EENS1_15EpilogueDefaultEEEEEvvEEEEvNT_6ParamsE --------------------------
	.section	.text._ZN7cutlass13device_kernelINS_4gemm6kernel13GemmUniversalIN4cute5tupleIJiiiiEEENS1_10collective13CollectiveMmaINS1_34MainloopSm90TmaGmmaWarpSpecializedILi4ENS5_IJNS4_1CILi2EEENSA_ILi1EEESC_EEENS1_35KernelTmaWarpSpecializedCooperativeEEENS5_IJNSA_ILi128EEENSA_ILi256EEENSA_ILi32EEEEEENS_10tfloat32_tENS5_IJlSC_lEEESK_SL_NS4_8TiledMMAINS4_8MMA_AtomIJNS4_4SM904GMMA30MMA_64x256x8_F32TF32TF32_SS_TNILNSP_7ScaleInE1ELSR_1EEEEEENS4_6LayoutISD_NS5_IJSC_NSA_ILi0EEESV_EEEEENS5_IJNS4_10UnderscoreESY_SY_EEEEENS4_13SM90_TMA_LOADENS4_14ComposedLayoutINS4_7SwizzleILi3ELi4ELi3EEENS4_18smem_ptr_flag_bitsILi32EEENSU_INS5_IJNSA_ILi8EEESI_EEENS5_IJSI_SC_EEEEEEEvNS4_8identityENS4_23SM90_TMA_LOAD_MULTICASTES1B_vS1C_EENS_8epilogue10collective6detail29Sm90TmaWarpSpecializedAdapterINS1G_15DefaultEpilogueISK_SL_SL_NS1F_6thread17LinearCombinationISK_Li1EffLNS1K_9ScaleType4KindE0ELNS_15FloatRoundStyleE2ESK_EENS1_15EpilogueDefaultEEEEEvvEEEEvNT_6ParamsE,"ax",@progbits
	.align	128
.text._ZN7cutlass13device_kernelINS_4gemm6kernel13GemmUniversalIN4cute5tupleIJiiiiEEENS1_10collective13CollectiveMmaINS1_34MainloopSm90TmaGmmaWarpSpecializedILi4ENS5_IJNS4_1CILi2EEENSA_ILi1EEESC_EEENS1_35KernelTmaWarpSpecializedCooperativeEEENS5_IJNSA_ILi128EEENSA_ILi256EEENSA_ILi32EEEEEENS_10tfloat32_tENS5_IJlSC_lEEESK_SL_NS4_8TiledMMAINS4_8MMA_AtomIJNS4_4SM904GMMA30MMA_64x256x8_F32TF32TF32_SS_TNILNSP_7ScaleInE1ELSR_1EEEEEENS4_6LayoutISD_NS5_IJSC_NSA_ILi0EEESV_EEEEENS5_IJNS4_10UnderscoreESY_SY_EEEEENS4_13SM90_TMA_LOADENS4_14ComposedLayoutINS4_7SwizzleILi3ELi4ELi3EEENS4_18smem_ptr_flag_bitsILi32EEENSU_INS5_IJNSA_ILi8EEESI_EEENS5_IJSI_SC_EEEEEEEvNS4_8identityENS4_23SM90_TMA_LOAD_MULTICASTES1B_vS1C_EENS_8epilogue10collective6detail29Sm90TmaWarpSpecializedAdapterINS1G_15DefaultEpilogueISK_SL_SL_NS1F_6thread17LinearCombinationISK_Li1EffLNS1K_9ScaleType4KindE0ELNS_15FloatRoundStyleE2ESK_EENS1_15EpilogueDefaultEEEEEvvEEEEvNT_6ParamsE:
        .type           _ZN7cutlass13device_kernelINS_4gemm6kernel13GemmUniversalIN4cute5tupleIJiiiiEEENS1_10collective13CollectiveMmaINS1_34MainloopSm90TmaGmmaWarpSpecializedILi4ENS5_IJNS4_1CILi2EEENSA_ILi1EEESC_EEENS1_35KernelTmaWarpSpecializedCooperativeEEENS5_IJNSA_ILi128EEENSA_ILi256EEENSA_ILi32EEEEEENS_10tfloat32_tENS5_IJlSC_lEEESK_SL_NS4_8TiledMMAINS4_8MMA_AtomIJNS4_4SM904GMMA30MMA_64x256x8_F32TF32TF32_SS_TNILNSP_7ScaleInE1ELSR_1EEEEEENS4_6LayoutISD_NS5_IJSC_NSA_ILi0EEESV_EEEEENS5_IJNS4_10UnderscoreESY_SY_EEEEENS4_13SM90_TMA_LOADENS4_14ComposedLayoutINS4_7SwizzleILi3ELi4ELi3EEENS4_18smem_ptr_flag_bitsILi32EEENSU_INS5_IJNSA_ILi8EEESI_EEENS5_IJSI_SC_EEEEEEEvNS4_8identityENS4_23SM90_TMA_LOAD_MULTICASTES1B_vS1C_EENS_8epilogue10collective6detail29Sm90TmaWarpSpecializedAdapterINS1G_15DefaultEpilogueISK_SL_SL_NS1F_6thread17LinearCombinationISK_Li1EffLNS1K_9ScaleType4KindE0ELNS_15FloatRoundStyleE2ESK_EENS1_15EpilogueDefaultEEEEEvvEEEEvNT_6ParamsE,@function
        .size           _ZN7cutlass13device_kernelINS_4gemm6kernel13GemmUniversalIN4cute5tupleIJiiiiEEENS1_10collective13CollectiveMmaINS1_34MainloopSm90TmaGmmaWarpSpecializedILi4ENS5_IJNS4_1CILi2EEENSA_ILi1EEESC_EEENS1_35KernelTmaWarpSpecializedCooperativeEEENS5_IJNSA_ILi128EEENSA_ILi256EEENSA_ILi32EEEEEENS_10tfloat32_tENS5_IJlSC_lEEESK_SL_NS4_8TiledMMAINS4_8MMA_AtomIJNS4_4SM904GMMA30MMA_64x256x8_F32TF32TF32_SS_TNILNSP_7ScaleInE1ELSR_1EEEEEENS4_6LayoutISD_NS5_IJSC_NSA_ILi0EEESV_EEEEENS5_IJNS4_10UnderscoreESY_SY_EEEEENS4_13SM90_TMA_LOADENS4_14ComposedLayoutINS4_7SwizzleILi3ELi4ELi3EEENS4_18smem_ptr_flag_bitsILi32EEENSU_INS5_IJNSA_ILi8EEESI_EEENS5_IJSI_SC_EEEEEEEvNS4_8identityENS4_23SM90_TMA_LOAD_MULTICASTES1B_vS1C_EENS_8epilogue10collective6detail29Sm90TmaWarpSpecializedAdapterINS1G_15DefaultEpilogueISK_SL_SL_NS1F_6thread17LinearCombinationISK_Li1EffLNS1K_9ScaleType4KindE0ELNS_15FloatRoundStyleE2ESK_EENS1_15EpilogueDefaultEEEEEvvEEEEvNT_6ParamsE,(.L_x_325 - _ZN7cutlass13device_kernelINS_4gemm6kernel13GemmUniversalIN4cute5tupleIJiiiiEEENS1_10collective13CollectiveMmaINS1_34MainloopSm90TmaGmmaWarpSpecializedILi4ENS5_IJNS4_1CILi2EEENSA_ILi1EEESC_EEENS1_35KernelTmaWarpSpecializedCooperativeEEENS5_IJNSA_ILi128EEENSA_ILi256EEENSA_ILi32EEEEEENS_10tfloat32_tENS5_IJlSC_lEEESK_SL_NS4_8TiledMMAINS4_8MMA_AtomIJNS4_4SM904GMMA30MMA_64x256x8_F32TF32TF32_SS_TNILNSP_7ScaleInE1ELSR_1EEEEEENS4_6LayoutISD_NS5_IJSC_NSA_ILi0EEESV_EEEEENS5_IJNS4_10UnderscoreESY_SY_EEEEENS4_13SM90_TMA_LOADENS4_14ComposedLayoutINS4_7SwizzleILi3ELi4ELi3EEENS4_18smem_ptr_flag_bitsILi32EEENSU_INS5_IJNSA_ILi8EEESI_EEENS5_IJSI_SC_EEEEEEEvNS4_8identityENS4_23SM90_TMA_LOAD_MULTICASTES1B_vS1C_EENS_8epilogue10collective6detail29Sm90TmaWarpSpecializedAdapterINS1G_15DefaultEpilogueISK_SL_SL_NS1F_6thread17LinearCombinationISK_Li1EffLNS1K_9ScaleType4KindE0ELNS_15FloatRoundStyleE2ESK_EENS1_15EpilogueDefaultEEEEEvvEEEEvNT_6ParamsE)
        .other          _ZN7cutlass13device_kernelINS_4gemm6kernel13GemmUniversalIN4cute5tupleIJiiiiEEENS1_10collective13CollectiveMmaINS1_34MainloopSm90TmaGmmaWarpSpecializedILi4ENS5_IJNS4_1CILi2EEENSA_ILi1EEESC_EEENS1_35KernelTmaWarpSpecializedCooperativeEEENS5_IJNSA_ILi128EEENSA_ILi256EEENSA_ILi32EEEEEENS_10tfloat32_tENS5_IJlSC_lEEESK_SL_NS4_8TiledMMAINS4_8MMA_AtomIJNS4_4SM904GMMA30MMA_64x256x8_F32TF32TF32_SS_TNILNSP_7ScaleInE1ELSR_1EEEEEENS4_6LayoutISD_NS5_IJSC_NSA_ILi0EEESV_EEEEENS5_IJNS4_10UnderscoreESY_SY_EEEEENS4_13SM90_TMA_LOADENS4_14ComposedLayoutINS4_7SwizzleILi3ELi4ELi3EEENS4_18smem_ptr_flag_bitsILi32EEENSU_INS5_IJNSA_ILi8EEESI_EEENS5_IJSI_SC_EEEEEEEvNS4_8identityENS4_23SM90_TMA_LOAD_MULTICASTES1B_vS1C_EENS_8epilogue10collective6detail29Sm90TmaWarpSpecializedAdapterINS1G_15DefaultEpilogueISK_SL_SL_NS1F_6thread17LinearCombinationISK_Li1EffLNS1K_9ScaleType4KindE0ELNS_15FloatRoundStyleE2ESK_EENS1_15EpilogueDefaultEEEEEvvEEEEvNT_6ParamsE,@"STO_CUDA_ENTRY STV_DEFAULT"
_ZN7cutlass13device_kernelINS_4gemm6kernel13GemmUniversalIN4cute5tupleIJiiiiEEENS1_10collective13CollectiveMmaINS1_34MainloopSm90TmaGmmaWarpSpecializedILi4ENS5_IJNS4_1CILi2EEENSA_ILi1EEESC_EEENS1_35KernelTmaWarpSpecializedCooperativeEEENS5_IJNSA_ILi128EEENSA_ILi256EEENSA_ILi32EEEEEENS_10tfloat32_tENS5_IJlSC_lEEESK_SL_NS4_8TiledMMAINS4_8MMA_AtomIJNS4_4SM904GMMA30MMA_64x256x8_F32TF32TF32_SS_TNILNSP_7ScaleInE1ELSR_1EEEEEENS4_6LayoutISD_NS5_IJSC_NSA_ILi0EEESV_EEEEENS5_IJNS4_10UnderscoreESY_SY_EEEEENS4_13SM90_TMA_LOADENS4_14ComposedLayoutINS4_7SwizzleILi3ELi4ELi3EEENS4_18smem_ptr_flag_bitsILi32EEENSU_INS5_IJNSA_ILi8EEESI_EEENS5_IJSI_SC_EEEEEEEvNS4_8identityENS4_23SM90_TMA_LOAD_MULTICASTES1B_vS1C_EENS_8epilogue10collective6detail29Sm90TmaWarpSpecializedAdapterINS1G_15DefaultEpilogueISK_SL_SL_NS1F_6thread17LinearCombinationISK_Li1EffLNS1K_9ScaleType4KindE0ELNS_15FloatRoundStyleE2ESK_EENS1_15EpilogueDefaultEEEEEvvEEEEvNT_6ParamsE:
[----:B------:R-:W0:Y:S01]  /*0000*/  LDC R1, c[0x0][0x28] ;  /* 0x00000a00ff017b82 */ /* 0x000e220000000800 */
[----:B------:R-:W1:Y:S01]  /*0010*/  S2R R18, SR_TID.X ;  /* 0x0000000000127919 */ /* 0x000e620000002100 */
[----:B------:R-:W-:Y:S01]  /*0020*/  ELECT P0, URZ, PT ;  /* 0x00000000003f782f */ /* 0x000fe20003800000 */
[----:B------:R-:W-:Y:S01]  /*0030*/  BSSY B0, `(.L_x_0) ;  /* 0x000000f000007945 */ /* 0x000fe20003800000 */
[--C-:B-1----:R-:W-:Y:S02]  /*0040*/  SHF.R.U32.HI R0, RZ, 0x5, R18.reuse ;  /* 0x00000005ff007819 */ /* 0x102fe40000011612 */
[----:B------:R-:W-:-:S03]  /*0050*/  SHF.R.U32.HI R3, RZ, 0x7, R18 ;  /* 0x00000007ff037819 */ /* 0x000fc60000011612 */
[----:B------:R-:W1:Y:S04]  /*0060*/  SHFL.IDX PT, R2, R0, RZ, 0x1f ;  /* 0x00001fff00027589 */ /* 0x000e6800000e0000 */
[----:B------:R2:W3:Y:S01]  /*0070*/  SHFL.IDX PT, R5, R3, RZ, 0x1f ;  /* 0x00001fff03057589 */ /* 0x0004e200000e0000 */
[----:B-1----:R-:W-:-:S13]  /*0080*/  ISETP.NE.OR P0, PT, R2, RZ, !P0 ;  /* 0x000000ff0200720c */ /* 0x002fda0004705670 */
[----:B0-23--:R-:W-:Y:S05]  /*0090*/  @P0 BRA `(.L_x_1) ;  /* 0x0000000000200947 */ /* 0x00dfea0003800000 */
[----:B------:R-:W-:Y:S02]  /*00a0*/  ULDC.64 UR4, c[0x0][0x198] ;  /* 0x0000660000047ab9 */ /* 0x000fe40000000a00 */
[----:B------:R-:W-:Y:S02]  /*00b0*/  UIADD3 UR6, UP0, UR4, 0xf0, URZ ;  /* 0x000000f004067890 */ /* 0x000fe4000ff1e03f */
[----:B------:R-:W-:Y:S02]  /*00c0*/  UIADD3 UR4, UP1, UR4, 0x1f0, URZ ;  /* 0x000001f004047890 */ /* 0x000fe4000ff3e03f */
[----:B------:R-:W-:Y:S02]  /*00d0*/  UIADD3.X UR7, URZ, UR5, URZ, UP0, !UPT ;  /* 0x000000053f077290 */ /* 0x000fe400087fe43f */
[----:B------:R-:W-:-:S07]  /*00e0*/  UIADD3.X UR5, URZ, UR5, URZ, UP1, !UPT ;  /* 0x000000053f057290 */ /* 0x000fce0008ffe43f */
[----:B------:R0:W-:Y:S02]  /*00f0*/  UTMACCTL.PF [UR6] ;  /* 0x00000000060079b9 */ /* 0x0001e40008040000 */
[----:B------:R0:W-:Y:S02]  /*0100*/  UTMACCTL.PF [UR4] ;  /* 0x00000000040079b9 */ /* 0x0001e40008040000 */
[----:B0-----:R-:W-:Y:S01]  /*0110*/  NOP ;  /* 0x0000000000007918 */ /* 0x001fe20000000000 */
.L_x_1:
[----:B------:R-:W-:Y:S05]  /*0120*/  BSYNC B0 ;  /* 0x0000000000007941 */ /* 0x000fea0003800000 */
.L_x_0:
[----:B------:R-:W0:Y:S02]  /*0130*/  SHFL.IDX PT, R3, R0, RZ, 0x1f ;  /* 0x00001fff00037589 */ /* 0x000e2400000e0000 */
[----:B0-----:R-:W-:-:S13]  /*0140*/  ISETP.NE.AND P0, PT, R3, RZ, PT ;  /* 0x000000ff0300720c */ /* 0x001fda0003f05270 */
[----:B------:R-:W-:Y:S05]  /*0150*/  @P0 BRA `(.L_x_2) ;  /* 0x0000000000580947 */ /* 0x000fea0003800000 */
[----:B------:R-:W0:Y:S01]  /*0160*/  S2UR UR8, SR_CgaCtaId ;  /* 0x00000000000879c3 */ /* 0x000e220000008800 */
[----:B------:R-:W-:Y:S01]  /*0170*/  UMOV UR4, 0x400 ;  /* 0x0000040000047882 */ /* 0x000fe20000000000 */
[----:B------:R-:W-:Y:S01]  /*0180*/  UMOV UR5, 0x1 ;  /* 0x0000000100057882 */ /* 0x000fe20000000000 */
[----:B------:R-:W-:Y:S01]  /*0190*/  UMOV UR6, 0x4 ;  /* 0x0000000400067882 */ /* 0x000fe20000000000 */
[----:B------:R-:W-:Y:S01]  /*01a0*/  ELECT P0, URZ, PT ;  /* 0x00000000003f782f */ /* 0x000fe20003800000 */
[----:B------:R-:W-:-:S04]  /*01b0*/  UIADD3 UR6, -UR6, 0x100000, URZ ;  /* 0x0010000006067890 */ /* 0x000fc8000fffe13f */
[----:B------:R-:W-:Y:S02]  /*01c0*/  USHF.L.U32 UR7, UR6, 0xb, URZ ;  /* 0x0000000b06077899 */ /* 0x000fe4000800063f */
[----:B------:R-:W-:Y:S02]  /*01d0*/  USHF.L.U32 UR6, UR6, 0x1, URZ ;  /* 0x0000000106067899 */ /* 0x000fe4000800063f */
[----:B0-----:R-:W-:Y:S02]  /*01e0*/  ULEA UR8, UR8, UR4, 0x18 ;  /* 0x0000000408087291 */ /* 0x001fe4000f8ec03f */
[----:B------:R-:W-:-:S04]  /*01f0*/  UIADD3 UR4, -UR5, 0x100000, URZ ;  /* 0x0010000005047890 */ /* 0x000fc8000fffe13f */
[----:B------:R-:W-:Y:S02]  /*0200*/  USHF.L.U32 UR5, UR4, 0xb, URZ ;  /* 0x0000000b04057899 */ /* 0x000fe4000800063f */
[----:B------:R-:W-:Y:S01]  /*0210*/  USHF.L.U32 UR4, UR4, 0x1, URZ ;  /* 0x0000000104047899 */ /* 0x000fe2000800063f */
[----:B------:R-:W0:Y:S11]  /*0220*/  FENCE.VIEW.ASYNC.S ;  /* 0x00000000000073c6 */ /* 0x000e360000000000 */
[----:B0-----:R0:W1:Y:S01]  /*0230*/  SYNCS.EXCH.64 URZ, [UR8], UR4 ;  /* 0x00000004083f75b2 */ /* 0x0010620008000100 */
[----:B------:R0:W2:Y:S01]  /*0240*/  SYNCS.EXCH.64 URZ, [UR8+0x20], UR6 ;  /* 0x00002006083f75b2 */ /* 0x0000a20008000100 */
[----:B------:R0:W3:Y:S01]  /*0250*/  SYNCS.EXCH.64 URZ, [UR8+0x8], UR4 ;  /* 0x00000804083f75b2 */ /* 0x0000e20008000100 */
[----:B------:R0:W4:Y:S01]  /*0260*/  SYNCS.EXCH.64 URZ, [UR8+0x28], UR6 ;  /* 0x00002806083f75b2 */ /* 0x0001220008000100 */
[----:B------:R0:W0:Y:S01]  /*0270*/  SYNCS.EXCH.64 URZ, [UR8+0x10], UR4 ;  /* 0x00001004083f75b2 */ /* 0x0000220008000100 */
[----:B------:R0:W0:Y:S01]  /*0280*/  SYNCS.EXCH.64 URZ, [UR8+0x30], UR6 ;  /* 0x00003006083f75b2 */ /* 0x0000220008000100 */
[----:B------:R0:W0:Y:S01]  /*0290*/  SYNCS.EXCH.64 URZ, [UR8+0x18], UR4 ;  /* 0x00001804083f75b2 */ /* 0x0000220008000100 */
[----:B------:R0:W0:Y:S01]  /*02a0*/  SYNCS.EXCH.64 URZ, [UR8+0x38], UR6 ;  /* 0x00003806083f75b2 */ /* 0x0000220008000100 */
[----:B------:R-:W-:Y:S01]  /*02b0*/  NOP ;  /* 0x0000000000007918 */ /* 0x000fe20000000000 */
.L_x_2:
[----:B------:R-:W-:Y:S01]  /*02c0*/  SHF.R.S32.HI R7, RZ, 0x1f, R18 ;  /* 0x0000001fff077819 */ /* 0x000fe20000011412 */
[----:B------:R-:W5:Y:S01]  /*02d0*/  SHFL.IDX PT, R0, R0, RZ, 0x1f ;  /* 0x00001fff00007589 */ /* 0x000f6200000e0000 */
[----:B0-----:R-:W0:Y:S01]  /*02e0*/  S2UR UR8, SR_CTAID.X ;  /* 0x00000000000879c3 */ /* 0x001e220000002500 */
[----:B------:R-:W-:Y:S02]  /*02f0*/  ELECT P0, URZ, PT ;  /* 0x00000000003f782f */ /* 0x000fe40003800000 */
[----:B------:R-:W-:Y:S01]  /*0300*/  LEA.HI R7, R7, R18, RZ, 0x7 ;  /* 0x0000001207077211 */ /* 0x000fe200078f38ff */
[----:B------:R-:W1:Y:S01]  /*0310*/  S2R R4, SR_CTAID.Y ;  /* 0x0000000000047919 */ /* 0x000e620000002600 */
[----:B------:R-:W-:Y:S01]  /*0320*/  SHF.R.S32.HI R8, RZ, 0x1f, R3 ;  /* 0x0000001fff087819 */ /* 0x000fe20000011403 */
[----:B------:R-:W-:Y:S01]  /*0330*/  ULDC UR4, c[0x0][0x150] ;  /* 0x0000540000047ab9 */ /* 0x000fe20000000800 */
[----:B------:R-:W-:Y:S01]  /*0340*/  LOP3.LUT R7, R7, 0xffffff80, RZ, 0xc0, !PT ;  /* 0xffffff8007077812 */ /* 0x000fe200078ec0ff */
[----:B------:R-:W-:Y:S01]  /*0350*/  NOP ;  /* 0x0000000000007918 */ /* 0x000fe20000000000 */
[----:B------:R-:W-:Y:S01]  /*0360*/  LEA.HI R8, R8, R3, RZ, 0x2 ;  /* 0x0000000308087211 */ /* 0x000fe200078f10ff */
[----:B------:R-:W2:Y:S01]  /*0370*/  LDC R10, c[0x0][0x144] ;  /* 0x00005100ff0a7b82 */ /* 0x000ea20000000800 */
[----:B------:R-:W-:Y:S01]  /*0380*/  NOP ;  /* 0x0000000000007918 */ /* 0x000fe20000000000 */
[----:B------:R-:W-:Y:S01]  /*0390*/  IMAD.IADD R6, R18, 0x1, -R7 ;  /* 0x0000000112067824 */ /* 0x000fe200078e0a07 */
[----:B------:R-:W-:Y:S01]  /*03a0*/  LOP3.LUT R8, R8, 0x3ffffffc, RZ, 0xc0, !PT ;  /* 0x3ffffffc08087812 */ /* 0x000fe200078ec0ff */
[----:B------:R-:W-:Y:S01]  /*03b0*/  IMAD.MOV.U32 R22, RZ, RZ, 0x1 ;  /* 0x00000001ff167424 */ /* 0x000fe200078e00ff */
[----:B------:R-:W-:-:S02]  /*03c0*/  ISETP.NE.AND P3, PT, R5, RZ, PT ;  /* 0x000000ff0500720c */ /* 0x000fc40003f65270 */
[----:B------:R-:W-:Y:S01]  /*03d0*/  SHF.R.S32.HI R7, RZ, 0x1f, R6 ;  /* 0x0000001fff077819 */ /* 0x000fe20000011406 */
[----:B------:R-:W-:Y:S01]  /*03e0*/  IMAD.IADD R8, R3, 0x1, -R8 ;  /* 0x0000000103087824 */ /* 0x000fe200078e0a08 */
[----:B------:R-:W3:Y:S02]  /*03f0*/  LDC R13, c[0x0][0x140] ;  /* 0x00005000ff0d7b82 */ /* 0x000ee40000000800 */
[----:B------:R-:W-:Y:S02]  /*0400*/  LEA.HI R7, R7, R6, RZ, 0x3 ;  /* 0x0000000607077211 */ /* 0x000fe400078f18ff */
[----:B-----5:R-:W-:Y:S02]  /*0410*/  ISETP.NE.OR P0, PT, R0, RZ, !P0 ;  /* 0x000000ff0000720c */ /* 0x020fe40004705670 */
[--C-:B------:R-:W-:Y:S02]  /*0420*/  SHF.R.S32.HI R0, RZ, 0x3, R7.reuse ;  /* 0x00000003ff007819 */ /* 0x100fe40000011407 */
[----:B------:R-:W-:-:S02]  /*0430*/  SHF.R.S32.HI R7, RZ, 0x1f, R7 ;  /* 0x0000001fff077819 */ /* 0x000fc40000011407 */
[----:B0-----:R-:W-:Y:S02]  /*0440*/  I2FP.F32.U32 R9, UR8 ;  /* 0x0000000800097c45 */ /* 0x001fe40008201000 */
[----:B------:R-:W-:-:S03]  /*0450*/  LEA.HI R7, R7, R0, RZ, 0x2 ;  /* 0x0000000007077211 */ /* 0x000fc600078f10ff */
[----:B------:R-:W-:Y:S01]  /*0460*/  FMUL R9, R9, UR4 ;  /* 0x0000000409097c20 */ /* 0x000fe20008400000 */
[----:B------:R-:W-:Y:S01]  /*0470*/  LOP3.LUT R7, R7, 0xfffffffc, RZ, 0xc0, !PT ;  /* 0xfffffffc07077812 */ /* 0x000fe200078ec0ff */
[----:B------:R-:W-:Y:S01]  /*0480*/  VOTEU.ALL UP0, P0 ;  /* 0x00000000003f7886 */ /* 0x000fe20000000000 */
[----:B-1----:R-:W-:Y:S01]  /*0490*/  I2FP.F32.U32 R3, R4 ;  /* 0x0000000400037245 */ /* 0x002fe20000201000 */
[----:B------:R-:W-:Y:S01]  /*04a0*/  ULDC UR4, c[0x0][0x154] ;  /* 0x0000550000047ab9 */ /* 0x000fe20000000800 */
[----:B------:R-:W-:Y:S01]  /*04b0*/  VOTEU.ALL UP1, P0 ;  /* 0x00000000003f7886 */ /* 0x000fe20000020000 */
[----:B------:R-:W0:Y:S01]  /*04c0*/  F2I.U32.TRUNC.NTZ R9, R9 ;  /* 0x0000000900097305 */ /* 0x000e22000020f000 */
[----:B------:R-:W-:Y:S01]  /*04d0*/  IMAD.IADD R7, R0, 0x1, -R7 ;  /* 0x0000000100077824 */ /* 0x000fe200078e0a07 */
[----:B------:R-:W1:Y:S01]  /*04e0*/  @!UP0 S2UR UR7, SR_CgaCtaId ;  /* 0x00000000000789c3 */ /* 0x000e620000008800 */
[----:B------:R-:W-:Y:S01]  /*04f0*/  FMUL R12, R3, UR4 ;  /* 0x00000004030c7c20 */ /* 0x000fe20008400000 */
[----:B------:R-:W-:Y:S01]  /*0500*/  UMOV UR4, 0x20 ;  /* 0x0000002000047882 */ /* 0x000fe20000000000 */
[----:B------:R-:W-:Y:S01]  /*0510*/  IMAD R8, R8, 0x4, R7 ;  /* 0x0000000408087824 */ /* 0x000fe200078e0207 */
[----:B------:R-:W-:Y:S01]  /*0520*/  @!UP0 UMOV UR6, 0x400 ;  /* 0x0000040000068882 */ /* 0x000fe20000000000 */
[----:B------:R-:W-:-:S04]  /*0530*/  @!UP0 UIADD3 UR4, -UR4, 0x100000, URZ ;  /* 0x0010000004048890 */ /* 0x000fc8000fffe13f */
[----:B------:R-:W-:Y:S02]  /*0540*/  @!UP0 USHF.L.U32 UR5, UR4, 0xb, URZ ;  /* 0x0000000b04058899 */ /* 0x000fe4000800063f */
[----:B------:R-:W-:Y:S01]  /*0550*/  @!UP0 USHF.L.U32 UR4, UR4, 0x1, URZ ;  /* 0x0000000104048899 */ /* 0x000fe2000800063f */
[----:B---3--:R-:W-:Y:S01]  /*0560*/  ISETP.EQ.U32.AND P2, PT, R13, 0x1, PT ;  /* 0x000000010d00780c */ /* 0x008fe20003f42070 */
[----:B------:R-:W3:Y:S01]  /*0570*/  F2I.U32.TRUNC.NTZ R12, R12 ;  /* 0x0000000c000c7305 */ /* 0x000ee2000020f000 */
[----:B------:R-:W-:Y:S01]  /*0580*/  LEA.HI R0, R8, R8, RZ, 0x1 ;  /* 0x0000000808007211 */ /* 0x000fe200078f08ff */
[----:B------:R-:W5:Y:S03]  /*0590*/  LDC R7, c[0x0][0x148] ;  /* 0x00005200ff077b82 */ /* 0x000f660000000800 */
[----:B------:R-:W-:Y:S01]  /*05a0*/  LOP3.LUT R11, R0, 0xfffffffe, RZ, 0xc0, !PT ;  /* 0xfffffffe000b7812 */ /* 0x000fe200078ec0ff */
[----:B0-----:R-:W-:Y:S01]  /*05b0*/  IMAD.MOV R15, RZ, RZ, -R9 ;  /* 0x000000ffff0f7224 */ /* 0x001fe200078e0a09 */
[----:B------:R-:W-:-:S03]  /*05c0*/  SHF.R.S32.HI R9, RZ, 0x1f, R2 ;  /* 0x0000001fff097819 */ /* 0x000fc60000011402 */
[----:B--2---:R-:W-:Y:S01]  /*05d0*/  IMAD R3, R10, R15, UR8 ;  /* 0x000000080a037e24 */ /* 0x004fe2000f8e020f */
[----:B------:R-:W-:Y:S01]  /*05e0*/  LEA.HI R9, R9, R2, RZ, 0x2 ;  /* 0x0000000209097211 */ /* 0x000fe200078f10ff */
[C---:B------:R-:W-:Y:S02]  /*05f0*/  IMAD.IADD R0, R8.reuse, 0x1, -R11 ;  /* 0x0000000108007824 */ /* 0x040fe400078e0a0b */
[----:B------:R-:W-:Y:S01]  /*0600*/  IMAD.SHL.U32 R11, R8, 0x4, RZ ;  /* 0x00000004080b7824 */ /* 0x000fe200078e00ff */
[----:B------:R-:W-:Y:S01]  /*0610*/  LOP3.LUT R9, R9, 0xfffffffc, RZ, 0xc0, !PT ;  /* 0xfffffffc09097812 */ /* 0x000fe200078ec0ff */
[----:B---3--:R-:W-:Y:S01]  /*0620*/  IMAD.MOV R24, RZ, RZ, -R12 ;  /* 0x000000ffff187224 */ /* 0x008fe200078e0a0c */
[----:B------:R-:W-:Y:S01]  /*0630*/  ISETP.NE.AND P4, PT, R0, R3, PT ;  /* 0x000000030000720c */ /* 0x000fe20003f85270 */
[----:B-1----:R-:W-:Y:S01]  /*0640*/  @!UP0 ULEA UR6, UR7, UR6, 0x18 ;  /* 0x0000000607068291 */ /* 0x002fe2000f8ec03f */
[----:B------:R-:W-:Y:S01]  /*0650*/  LOP3.LUT R152, R8, 0xc, R11, 0x78, !PT ;  /* 0x0000000c08987812 */ /* 0x000fe200078e780b */
[----:B------:R-:W-:Y:S01]  /*0660*/  IMAD.IADD R0, R2, 0x1, -R9 ;  /* 0x0000000102007824 */ /* 0x000fe200078e0a09 */
[----:B------:R-:W-:Y:S01]  /*0670*/  VOTEU.ALL UP0, P0 ;  /* 0x00000000003f7886 */ /* 0x000fe20000000000 */
[----:B------:R-:W-:Y:S01]  /*0680*/  LOP3.LUT P0, RZ, R6, 0x7, RZ, 0xc0, !PT ;  /* 0x0000000706ff7812 */ /* 0x000fe2000780c0ff */
[----:B------:R-:W-:-:S02]  /*0690*/  VIADD R6, R5, 0xffffffff ;  /* 0xffffffff05067836 */ /* 0x000fc40000000000 */
[----:B------:R-:W-:Y:S01]  /*06a0*/  ISETP.NE.AND P1, PT, R0, 0x3, PT ;  /* 0x000000030000780c */ /* 0x000fe20003f25270 */
[----:B-----5:R-:W-:Y:S01]  /*06b0*/  IMAD R9, R7, R24, R4 ;  /* 0x0000001807097224 */ /* 0x020fe200078e0204 */
[----:B------:R-:W-:Y:S02]  /*06c0*/  ISETP.LT.U32.AND P0, PT, R152, 0x2, !P0 ;  /* 0x000000029800780c */ /* 0x000fe40004701070 */
[----:B------:R-:W-:Y:S01]  /*06d0*/  ISETP.EQ.OR P1, PT, R0, RZ, !P1 ;  /* 0x000000ff0000720c */ /* 0x000fe20004f22670 */
[----:B------:R-:W0:Y:S02]  /*06e0*/  FENCE.VIEW.ASYNC.S ;  /* 0x00000000000073c6 */ /* 0x000e240000000000 */
[----:B0-----:R0:W1:Y:S01]  /*06f0*/  @!UP0 SYNCS.EXCH.64 URZ, [UR6+0x50], UR4 ;  /* 0x00005004063f85b2 */ /* 0x0010620008000100 */
[----:B------:R-:W-:Y:S02]  /*0700*/  @P4 LEA.HI R2, R152, R152, RZ, 0x1 ;  /* 0x0000009898024211 */ /* 0x000fe400078f08ff */
[----:B------:R-:W-:-:S02]  /*0710*/  ISETP.EQ.AND P1, PT, R5, RZ, P1 ;  /* 0x000000ff0500720c */ /* 0x000fc40000f22270 */
[----:B------:R-:W-:Y:S02]  /*0720*/  @P4 SHF.R.S32.HI R2, RZ, 0x1, R2 ;  /* 0x00000001ff024819 */ /* 0x000fe40000011402 */
[----:B------:R-:W-:Y:S02]  /*0730*/  ISETP.GE.U32.AND P6, PT, R6, 0x2, PT ;  /* 0x000000020600780c */ /* 0x000fe40003fc6070 */
[----:B------:R-:W-:Y:S02]  /*0740*/  @P4 ISETP.NE.AND P5, PT, R2, R9, PT ;  /* 0x000000090200420c */ /* 0x000fe40003fa5270 */
[----:B------:R-:W-:Y:S02]  /*0750*/  SEL R9, RZ, 0x1, !P0 ;  /* 0x00000001ff097807 */ /* 0x000fe40004000000 */
[----:B------:R-:W-:Y:S02]  /*0760*/  @P4 SEL R22, RZ, 0x1, P5 ;  /* 0x00000001ff164807 */ /* 0x000fe40002800000 */
[----:B------:R-:W-:Y:S01]  /*0770*/  SEL R19, RZ, 0x1, !P1 ;  /* 0x00000001ff137807 */ /* 0x000fe20004800000 */
[----:B------:R0:W2:Y:S01]  /*0780*/  @!UP1 SYNCS.EXCH.64 URZ, [UR6+0x58], UR4 ;  /* 0x00005804063f95b2 */ /* 0x0000a20008000100 */
[----:B------:R-:W-:Y:S01]  /*0790*/  LOP3.LUT R22, R22, R9, RZ, 0xc0, !PT ;  /* 0x0000000916167212 */ /* 0x000fe200078ec0ff */
[----:B------:R-:W-:Y:S01]  /*07a0*/  NOP ;  /* 0x0000000000007918 */ /* 0x000fe20000000000 */
[----:B------:R-:W-:Y:S01]  /*07b0*/  SEL R19, R19, 0x2, P6 ;  /* 0x0000000213137807 */ /* 0x000fe20003000000 */
[----:B------:R-:W-:Y:S06]  /*07c0*/  @!P2 BRA `(.L_x_3) ;  /* 0x000000000008a947 */ /* 0x000fec0003800000 */
[----:B-12-4-:R-:W-:Y:S01]  /*07d0*/  UCGABAR_ARV ;  /* 0x00000000000079c7 */ /* 0x016fe20008000000 */
[----:B------:R-:W-:Y:S05]  /*07e0*/  BRA `(.L_x_4) ;  /* 0x0000000000047947 */ /* 0x000fea0003800000 */
.L_x_3:
[----:B-12-4-:R-:W-:Y:S01]  /*07f0*/  NOP ;  /* 0x0000000000007918 */ /* 0x016fe20000000000 */
.L_x_4:
[----:B------:R-:W1:Y:S01]  /*0800*/  LDC R2, c[0x0][0x65c] ;  /* 0x00019700ff027b82 */ /* 0x000e620000000800 */
[----:B------:R-:W-:Y:S02]  /*0810*/  IMAD.U32 R8, RZ, RZ, UR8 ;  /* 0x00000008ff087e24 */ /* 0x000fe4000f8e00ff */
[----:B------:R-:W-:Y:S01]  /*0820*/  IMAD.MOV.U32 R9, RZ, RZ, RZ ;  /* 0x000000ffff097224 */ /* 0x000fe200078e00ff */
[----:B-1----:R-:W-:-:S04]  /*0830*/  ISETP.NE.AND P1, PT, R2, 0x1, PT ;  /* 0x000000010200780c */ /* 0x002fc80003f25270 */
[----:B------:R-:W-:-:S09]  /*0840*/  P2R R5, PR, RZ, 0x2 ;  /* 0x00000002ff057803 */ /* 0x000fd20000000000 */
[----:B------:R-:W1:Y:S01]  /*0850*/  @P1 LDC R17, c[0x0][0x10] ;  /* 0x00000400ff111b82 */ /* 0x000e620000000800 */
[----:B------:R-:W-:Y:S02]  /*0860*/  @P1 IMAD.MOV.U32 R5, RZ, RZ, RZ ;  /* 0x000000ffff051224 */ /* 0x000fe400078e00ff */
[----:B------:R-:W-:-:S05]  /*0870*/  @P1 IMAD.MOV.U32 R13, RZ, RZ, RZ ;  /* 0x000000ffff0d1224 */ /* 0x000fca00078e00ff */
[----:B------:R-:W2:Y:S01]  /*0880*/  @!P1 LDC R11, c[0x0][0xc] ;  /* 0x00000300ff0b9b82 */ /* 0x000ea20000000800 */
[----:B-1----:R-:W-:-:S04]  /*0890*/  @P1 IMAD.WIDE.U32 R16, R17, UR8, R4 ;  /* 0x0000000811101c25 */ /* 0x002fc8000f8e0004 */
[----:B------:R-:W-:Y:S02]  /*08a0*/  @P1 IMAD.IADD R17, R17, 0x1, R13 ;  /* 0x0000000111111824 */ /* 0x000fe400078e020d */
[----:B--2---:R-:W-:-:S04]  /*08b0*/  @!P1 IMAD.WIDE.U32 R8, R4, R11, R8 ;  /* 0x0000000b04089225 */ /* 0x004fc800078e0008 */
[----:B------:R-:W-:Y:S02]  /*08c0*/  @!P1 IMAD.MOV.U32 R16, RZ, RZ, R8 ;  /* 0x000000ffff109224 */ /* 0x000fe400078e0008 */
[----:B------:R-:W-:Y:S01]  /*08d0*/  @!P1 IMAD.MOV.U32 R17, RZ, RZ, R9 ;  /* 0x000000ffff119224 */ /* 0x000fe200078e0009 */
[----:B------:R-:W-:Y:S06]  /*08e0*/  @!P2 BRA `(.L_x_5) ;  /* 0x00000000000ca947 */ /* 0x000fec0003800000 */
[----:B------:R-:W-:Y:S01]  /*08f0*/  UCGABAR_WAIT ;  /* 0x0000000000007dc7 */ /* 0x000fe20008000000 */
[----:B------:R-:W-:Y:S01]  /*0900*/  CCTL.IVALL ;  /* 0x00000000ff00798f */ /* 0x000fe20002000000 */
[----:B------:R-:W-:Y:S05]  /*0910*/  BRA `(.L_x_6) ;  /* 0x0000000000047947 */ /* 0x000fea0003800000 */
.L_x_5:
[----:B------:R-:W-:Y:S06]  /*0920*/  BAR.SYNC.DEFER_BLOCKING 0x0 ;  /* 0x0000000000007b1d */ /* 0x000fec0000010000 */
.L_x_6:
[----:B------:R-:W-:Y:S05]  /*0930*/  @!P3 BRA `(.L_x_7) ;  /* 0x000000980060b947 */ /* 0x000fea0003800000 */
[----:B------:R-:W-:-:S13]  /*0940*/  ISETP.GT.U32.AND P0, PT, R6, 0x1, PT ;  /* 0x000000010600780c */ /* 0x000fda0003f04070 */
[----:B0-----:R-:W-:Y:S05]  /*0950*/  @P0 EXIT ;  /* 0x000000000000094d */ /* 0x001fea0003800000 */
[----:B------:R-:W-:Y:S01]  /*0960*/  ULDC.64 UR4, c[0x0][0x650] ;  /* 0x0001940000047ab9 */ /* 0x000fe20000000a00 */
[----:B------:R-:W-:Y:S01]  /*0970*/  PRMT R0, RZ, 0x7610, R0 ;  /* 0x00007610ff007816 */ /* 0x000fe20000000000 */
[----:B------:R-:W-:Y:S01]  /*0980*/  IMAD.MOV.U32 R154, RZ, RZ, -0x1 ;  /* 0xffffffffff9a7424 */ /* 0x000fe200078e00ff */
[----:B------:R-:W-:Y:S01]  /*0990*/  ISETP.GE.U32.AND P0, PT, R16, UR4, PT ;  /* 0x0000000410007c0c */ /* 0x000fe2000bf06070 */
[----:B------:R-:W-:Y:S02]  /*09a0*/  IMAD.MOV.U32 R153, RZ, RZ, -0x1 ;  /* 0xffffffffff997424 */ /* 0x000fe400078e00ff */
[----:B------:R-:W-:Y:S01]  /*09b0*/  IMAD.MOV.U32 R23, RZ, RZ, -0x1 ;  /* 0xffffffffff177424 */ /* 0x000fe200078e00ff */
[----:B------:R-:W-:-:S13]  /*09c0*/  ISETP.GE.U32.AND.EX P0, PT, R17, UR5, PT, P0 ;  /* 0x0000000511007c0c */ /* 0x000fda000bf06100 */
[----:B------:R-:W-:Y:S05]  /*09d0*/  @P0 BRA `(.L_x_8) ;  /* 0x00000004002c0947 */ /* 0x000fea0003800000 */
[----:B------:R-:W0:Y:S01]  /*09e0*/  LDC.64 R20, c[0x0][0x628] ;  /* 0x00018a00ff147b82 */ /* 0x000e220000000a00 */
[----:B------:R-:W-:Y:S02]  /*09f0*/  IMAD.MOV.U32 R8, RZ, RZ, R16 ;  /* 0x000000ffff087224 */ /* 0x000fe400078e0010 */
[----:B------:R-:W-:-:S05]  /*0a00*/  IMAD.MOV.U32 R9, RZ, RZ, R17 ;  /* 0x000000ffff097224 */ /* 0x000fca00078e0011 */
[----:B------:R-:W1:Y:S08]  /*0a10*/  LDC R0, c[0x0][0x630] ;  /* 0x00018c00ff007b82 */ /* 0x000e700000000800 */
[----:B------:R-:W2:Y:S01]  /*0a20*/  LDC.64 R26, c[0x0][0x620] ;  /* 0x00018800ff1a7b82 */ /* 0x000ea20000000a00 */
[----:B0-----:R-:W-:-:S04]  /*0a30*/  ISETP.NE.U32.AND P0, PT, R20, RZ, PT ;  /* 0x000000ff1400720c */ /* 0x001fc80003f05070 */
[----:B------:R-:W-:-:S13]  /*0a40*/  ISETP.NE.AND.EX P0, PT, R21, RZ, PT, P0 ;  /* 0x000000ff1500720c */ /* 0x000fda0003f05300 */
[----:B-12---:R-:W-:Y:S05]  /*0a50*/  @!P0 BRA `(.L_x_9) ;  /* 0x0000000000288947 */ /* 0x006fea0003800000 */
[----:B------:R-:W0:Y:S02]  /*0a60*/  LDC R13, c[0x0][0x634] ;  /* 0x00018d00ff0d7b82 */ /* 0x000e240000000800 */
[----:B0-----:R-:W-:-:S05]  /*0a70*/  IADD3 R13, P0, R16, R13, RZ ;  /* 0x0000000d100d7210 */ /* 0x001fca0007f1e0ff */
[----:B------:R-:W-:-:S04]  /*0a80*/  IMAD.X R15, RZ, RZ, R17, P0 ;  /* 0x000000ffff0f7224 */ /* 0x000fc800000e0611 */
[----:B------:R-:W-:-:S04]  /*0a90*/  IMAD.WIDE.U32 R8, R15, R20, RZ ;  /* 0x000000140f087225 */ /* 0x000fc800078e00ff */
[----:B------:R-:W-:-:S04]  /*0aa0*/  IMAD.WIDE.U32 R10, P0, R13, R21, R8 ;  /* 0x000000150d0a7225 */ /* 0x000fc80007800008 */
[----:B------:R-:W-:-:S04]  /*0ab0*/  IMAD.WIDE.U32 R8, R13, R20, RZ ;  /* 0x000000140d087225 */ /* 0x000fc800078e00ff */
[----:B------:R-:W-:Y:S01]  /*0ac0*/  IMAD.X R13, RZ, RZ, RZ, P0 ;  /* 0x000000ffff0d7224 */ /* 0x000fe200000e06ff */
[----:B------:R-:W-:Y:S01]  /*0ad0*/  IADD3 RZ, P0, R9, R10, RZ ;  /* 0x0000000a09ff7210 */ /* 0x000fe20007f1e0ff */
[----:B------:R-:W-:-:S04]  /*0ae0*/  IMAD.MOV.U32 R12, RZ, RZ, R11 ;  /* 0x000000ffff0c7224 */ /* 0x000fc800078e000b */
[----:B------:R-:W-:-:S08]  /*0af0*/  IMAD.WIDE.U32.X R8, R15, R21, R12, P0 ;  /* 0x000000150f087225 */ /* 0x000fd000000e040c */
.L_x_9:
[----:B------:R-:W0:Y:S01]  /*0b00*/  LDC.64 R20, c[0x0][0x640] ;  /* 0x00019000ff147b82 */ /* 0x000e220000000a00 */
[--C-:B------:R-:W-:Y:S01]  /*0b10*/  SHF.R.U64 R28, R8, R0, R9.reuse ;  /* 0x00000000081c7219 */ /* 0x100fe20000001209 */
[----:B------:R-:W-:Y:S01]  /*0b20*/  IMAD R30, R7, R24, R4 ;  /* 0x00000018071e7224 */ /* 0x000fe200078e0204 */
[----:B------:R-:W-:Y:S01]  /*0b30*/  SHF.R.U32.HI R0, RZ, R0, R9 ;  /* 0x00000000ff007219 */ /* 0x000fe20000011609 */
[----:B------:R-:W-:Y:S01]  /*0b40*/  IMAD.MOV.U32 R23, RZ, RZ, 0x1 ;  /* 0x00000001ff177424 */ /* 0x000fe200078e00ff */
[----:B------:R-:W-:-:S03]  /*0b50*/  IADD3 R5, P0, RZ, -R28, RZ ;  /* 0x8000001cff057210 */ /* 0x000fc60007f1e0ff */
[----:B------:R-:W1:Y:S02]  /*0b60*/  LDC R6, c[0x0][0x618] ;  /* 0x00018600ff067b82 */ /* 0x000e640000000800 */
[----:B------:R-:W-:-:S04]  /*0b70*/  IMAD.X R9, RZ, RZ, ~R0, P0 ;  /* 0x000000ffff097224 */ /* 0x000fc800000e0e00 */
[-C--:B------:R-:W-:Y:S02]  /*0b80*/  IMAD R0, R9, R26.reuse, RZ ;  /* 0x0000001a09007224 */ /* 0x080fe400078e02ff */
[----:B------:R-:W2:Y:S01]  /*0b90*/  LDC R11, c[0x0][0x608] ;  /* 0x00018200ff0b7b82 */ /* 0x000ea20000000800 */
[----:B------:R-:W-:-:S04]  /*0ba0*/  IMAD.WIDE.U32 R8, R5, R26, R16 ;  /* 0x0000001a05087225 */ /* 0x000fc800078e0010 */
[----:B------:R-:W-:-:S03]  /*0bb0*/  IMAD R5, R5, R27, R0 ;  /* 0x0000001b05057224 */ /* 0x000fc600078e0200 */
[----:B------:R-:W3:Y:S01]  /*0bc0*/  LDC R12, c[0x0][0x658] ;  /* 0x00019600ff0c7b82 */ /* 0x000ee20000000800 */
[----:B0-----:R-:W-:Y:S01]  /*0bd0*/  ISETP.NE.U32.AND P0, PT, R20, RZ, PT ;  /* 0x000000ff1400720c */ /* 0x001fe20003f05070 */
[----:B------:R-:W-:Y:S02]  /*0be0*/  IMAD.IADD R5, R9, 0x1, R5 ;  /* 0x0000000109057824 */ /* 0x000fe400078e0205 */
[----:B------:R-:W-:Y:S01]  /*0bf0*/  IMAD.MOV.U32 R9, RZ, RZ, -0x1 ;  /* 0xffffffffff097424 */ /* 0x000fe200078e00ff */
[----:B------:R-:W-:-:S03]  /*0c00*/  ISETP.NE.AND.EX P0, PT, R21, RZ, PT, P0 ;  /* 0x000000ff1500720c */ /* 0x000fc60003f05300 */
[----:B------:R-:W0:Y:S01]  /*0c10*/  LDC R15, c[0x0][0x600] ;  /* 0x00018000ff0f7b82 */ /* 0x000e220000000800 */
[-CC-:B-1----:R-:W-:Y:S02]  /*0c20*/  SHF.R.U64 R13, R8, R6.reuse, R5.reuse ;  /* 0x00000006080d7219 */ /* 0x182fe40000001205 */
[----:B------:R-:W-:-:S05]  /*0c30*/  SHF.R.U32.HI R0, RZ, R6, R5 ;  /* 0x00000006ff007219 */ /* 0x000fca0000011605 */
[----:B------:R-:W1:Y:S01]  /*0c40*/  LDC R14, c[0x0][0x648] ;  /* 0x00019200ff0e7b82 */ /* 0x000e620000000800 */
[-CC-:B--2---:R-:W-:Y:S02]  /*0c50*/  SHF.R.U64 R27, R13, R11.reuse, R0.reuse ;  /* 0x0000000b0d1b7219 */ /* 0x184fe40000001200 */
[----:B------:R-:W-:-:S05]  /*0c60*/  SHF.R.U32.HI R5, RZ, R11, R0 ;  /* 0x0000000bff057219 */ /* 0x000fca0000011600 */
[----:B------:R-:W2:Y:S01]  /*0c70*/  LDC R26, c[0x0][0x638] ;  /* 0x00018e00ff1a7b82 */ /* 0x000ea20000000800 */
[-CC-:B---3--:R-:W-:Y:S02]  /*0c80*/  SHF.R.U64 R24, R27, R12.reuse, R5.reuse ;  /* 0x0000000c1b187219 */ /* 0x188fe40000001205 */
[-C--:B------:R-:W-:Y:S02]  /*0c90*/  SHF.L.U32 R0, R9, R12.reuse, RZ ;  /* 0x0000000c09007219 */ /* 0x080fe400000006ff */
[----:B------:R-:W-:Y:S01]  /*0ca0*/  SHF.R.U32.HI R5, RZ, R12, R5 ;  /* 0x0000000cff057219 */ /* 0x000fe20000011605 */
[----:B------:R-:W-:Y:S01]  /*0cb0*/  IMAD.MOV.U32 R4, RZ, RZ, R24 ;  /* 0x000000ffff047224 */ /* 0x000fe200078e0018 */
[----:B------:R-:W-:Y:S01]  /*0cc0*/  LOP3.LUT R10, RZ, R0, RZ, 0x33, !PT ;  /* 0x00000000ff0a7212 */ /* 0x000fe200078e33ff */
[----:B------:R-:W3:Y:S01]  /*0cd0*/  LDC R25, c[0x0][0x610] ;  /* 0x00018400ff197b82 */ /* 0x000ee20000000800 */
[----:B------:R-:W-:Y:S05]  /*0ce0*/  @!P0 BRA `(.L_x_10) ;  /* 0x0000000000288947 */ /* 0x000fea0003800000 */
[----:B------:R-:W4:Y:S02]  /*0cf0*/  LDC R9, c[0x0][0x64c] ;  /* 0x00019300ff097b82 */ /* 0x000f240000000800 */
[----:B----4-:R-:W-:-:S05]  /*0d00*/  IADD3 R9, P0, R24, R9, RZ ;  /* 0x0000000918097210 */ /* 0x010fca0007f1e0ff */
        /* <DEDUP_REMOVED lines=8> */
.L_x_10:
[----:B-1----:R-:W-:Y:S01]  /*0d90*/  SHF.R.U64 R4, R4, R14, R5 ;  /* 0x0000000e04047219 */ /* 0x002fe20000001205 */
[----:B0-----:R-:W-:Y:S01]  /*0da0*/  VIADD R6, R15, 0xffffffff ;  /* 0xffffffff0f067836 */ /* 0x001fe20000000000 */
[----:B------:R-:W-:Y:S01]  /*0db0*/  SHF.L.U32 R0, R23, R12, RZ ;  /* 0x0000000c17007219 */ /* 0x000fe200000006ff */
[----:B------:R-:W-:Y:S01]  /*0dc0*/  IMAD.MOV.U32 R23, RZ, RZ, R28 ;  /* 0x000000ffff177224 */ /* 0x000fe200078e001c */
[----:B------:R-:W-:Y:S01]  /*0dd0*/  LOP3.LUT R5, R27, R10, RZ, 0xc0, !PT ;  /* 0x0000000a1b057212 */ /* 0x000fe200078ec0ff */
[----:B------:R-:W-:Y:S01]  /*0de0*/  IMAD.MOV R7, RZ, RZ, -R4 ;  /* 0x000000ffff077224 */ /* 0x000fe200078e0a04 */
[----:B------:R-:W-:Y:S02]  /*0df0*/  SEL R3, R3, R30, !P1 ;  /* 0x0000001e03037207 */ /* 0x000fe40004800000 */
[----:B------:R-:W-:Y:S01]  /*0e00*/  LOP3.LUT R6, R13, R6, RZ, 0xc0, !PT ;  /* 0x000000060d067212 */ /* 0x000fe200078ec0ff */
[----:B------:R-:W-:Y:S02]  /*0e10*/  IMAD R4, R0, R4, R5 ;  /* 0x0000000400047224 */ /* 0x000fe400078e0205 */
[----:B--2---:R-:W-:-:S02]  /*0e20*/  IMAD R0, R7, R26, R24 ;  /* 0x0000001a07007224 */ /* 0x004fc400078e0218 */
[----:B---3--:R-:W-:Y:S02]  /*0e30*/  IMAD R3, R4, R25, R3 ;  /* 0x0000001904037224 */ /* 0x008fe400078e0203 */
[----:B------:R-:W-:Y:S02]  /*0e40*/  IMAD R154, R0, R15, R6 ;  /* 0x0000000f009a7224 */ /* 0x000fe400078e0206 */
[----:B------:R-:W-:-:S03]  /*0e50*/  IMAD.MOV.U32 R4, RZ, RZ, 0x1 ;  /* 0x00000001ff047424 */ /* 0x000fc600078e00ff */
[----:B------:R-:W-:Y:S02]  /*0e60*/  SEL R153, R154, R3, !P1 ;  /* 0x000000039a997207 */ /* 0x000fe40004800000 */
[----:B------:R-:W-:Y:S02]  /*0e70*/  PRMT R0, R4, 0x7610, R0 ;  /* 0x0000761004007816 */ /* 0x000fe40000000000 */
[----:B------:R-:W-:-:S07]  /*0e80*/  SEL R154, R3, R154, !P1 ;  /* 0x0000009a039a7207 */ /* 0x000fce0004800000 */
.L_x_8:
[----:B------:R-:W-:-:S08]  /*0e90*/  NOP ;  /* 0x0000000000007918 */ /* 0x000fd00000000000 */
[----:B------:R-:W0:Y:S02]  /*0ea0*/  USETMAXREG.TRY_ALLOC.CTAPOOL UP0, 0xe8 ;  /* 0x000000e8000079c8 */ /* 0x000e240008000600 */
[----:B0-----:R-:W-:-:S13]  /*0eb0*/  PLOP3.LUT P0, PT, PT, PT, UP0, 0x80, 0x0 ;  /* 0x000000000000781c */ /* 0x001fda0003f0f008 */
[----:B------:R-:W-:Y:S05]  /*0ec0*/  @!P0 BRA `(.L_x_8) ;  /* 0xfffffffc00f08947 */ /* 0x000fea000383ffff */
[----:B------:R-:W-:Y:S01]  /*0ed0*/  ULDC.64 UR4, c[0x0][0x598] ;  /* 0x0001660000047ab9 */ /* 0x000fe20000000a00 */
[----:B------:R-:W-:Y:S01]  /*0ee0*/  ULDC.64 UR36, c[0x0][0x208] ;  /* 0x0000820000247ab9 */ /* 0x000fe20000000a00 */
[----:B------:R-:W-:-:S04]  /*0ef0*/  ISETP.NE.U32.AND P0, PT, RZ, UR4, PT ;  /* 0x00000004ff007c0c */ /* 0x000fc8000bf05070 */
[----:B------:R-:W-:-:S13]  /*0f00*/  ISETP.NE.AND.EX P0, PT, RZ, UR5, PT, P0 ;  /* 0x00000005ff007c0c */ /* 0x000fda000bf05300 */
[----:B------:R-:W-:Y:S05]  /*0f10*/  @!P0 BRA `(.L_x_11) ;  /* 0x00000000001c8947 */ /* 0x000fea0003800000 */
[----:B------:R-:W0:Y:S02]  /*0f20*/  LDC.64 R4, c[0x0][0x598] ;  /* 0x00016600ff047b82 */ /* 0x000e240000000a00 */
[----:B0-----:R-:W2:Y:S02]  /*0f30*/  LDG.E.64 R4, desc[UR36][R4.64] ;  /* 0x0000002404047981 */ /* 0x001ea4000c1e1b00 */
[----:B--2---:R-:W-:-:S04]  /*0f40*/  ISETP.NE.U32.AND P0, PT, R4, RZ, PT ;  /* 0x000000ff0400720c */ /* 0x004fc80003f05070 */
[----:B------:R-:W-:-:S13]  /*0f50*/  ISETP.NE.AND.EX P0, PT, R5, RZ, PT, P0 ;  /* 0x000000ff0500720c */ /* 0x000fda0003f05300 */
[----:B------:R-:W-:Y:S05]  /*0f60*/  @!P0 BRA `(.L_x_11) ;  /* 0x0000000000088947 */ /* 0x000fea0003800000 */
[----:B------:R0:W5:Y:S01]  /*0f70*/  LD.E R155, desc[UR36][R4.64] ;  /* 0x00000024049b7980 */ /* 0x000162000c101900 */
[----:B------:R-:W-:Y:S05]  /*0f80*/  BRA `(.L_x_12) ;  /* 0x0000000000247947 */ /* 0x000fea0003800000 */
.L_x_11:
[----:B------:R-:W-:Y:S02]  /*0f90*/  ULDC.64 UR4, c[0x0][0x588] ;  /* 0x0001620000047ab9 */ /* 0x000fe40000000a00 */
[----:B------:R-:W-:-:S04]  /*0fa0*/  ISETP.NE.U32.AND P0, PT, RZ, UR4, PT ;  /* 0x00000004ff007c0c */ /* 0x000fc8000bf05070 */
[----:B------:R-:W-:-:S13]  /*0fb0*/  ISETP.NE.AND.EX P0, PT, RZ, UR5, PT, P0 ;  /* 0x00000005ff007c0c */ /* 0x000fda000bf05300 */
[----:B------:R-:W-:Y:S05]  /*0fc0*/  @!P0 BRA `(.L_x_13) ;  /* 0x00000000000c8947 */ /* 0x000fea0003800000 */
[----:B------:R-:W0:Y:S02]  /*0fd0*/  LDC.64 R4, c[0x0][0x588] ;  /* 0x00016200ff047b82 */ /* 0x000e240000000a00 */
[----:B0-----:R1:W5:Y:S01]  /*0fe0*/  LDG.E R155, desc[UR36][R4.64] ;  /* 0x00000024049b7981 */ /* 0x001362000c1e1900 */
[----:B------:R-:W-:Y:S05]  /*0ff0*/  BRA `(.L_x_12) ;  /* 0x0000000000087947 */ /* 0x000fea0003800000 */
.L_x_13:
[----:B------:R-:W-:Y:S02]  /*1000*/  ULDC UR4, c[0x0][0x580] ;  /* 0x0001600000047ab9 */ /* 0x000fe40000000800 */
[----:B------:R-:W-:-:S07]  /*1010*/  IMAD.U32 R155, RZ, RZ, UR4 ;  /* 0x00000004ff9b7e24 */ /* 0x000fce000f8e00ff */
.L_x_12:
[----:B------:R-:W-:Y:S02]  /*1020*/  ULDC.64 UR4, c[0x0][0x5a0] ;  /* 0x0001680000047ab9 */ /* 0x000fe40000000a00 */
[----:B------:R-:W-:-:S04]  /*1030*/  ISETP.NE.U32.AND P0, PT, RZ, UR4, PT ;  /* 0x00000004ff007c0c */ /* 0x000fc8000bf05070 */
[----:B------:R-:W-:-:S13]  /*1040*/  ISETP.NE.AND.EX P0, PT, RZ, UR5, PT, P0 ;  /* 0x00000005ff007c0c */ /* 0x000fda000bf05300 */
[----:B------:R-:W-:Y:S05]  /*1050*/  @!P0 BRA `(.L_x_14) ;  /* 0x00000000001c8947 */ /* 0x000fea0003800000 */
[----:B01----:R-:W0:Y:S02]  /*1060*/  LDC.64 R4, c[0x0][0x5a0] ;  /* 0x00016800ff047b82 */ /* 0x003e240000000a00 */
[----:B0-----:R-:W2:Y:S02]  /*1070*/  LDG.E.64 R4, desc[UR36][R4.64] ;  /* 0x0000002404047981 */ /* 0x001ea4000c1e1b00 */
[----:B--2---:R-:W-:-:S04]  /*1080*/  ISETP.NE.U32.AND P0, PT, R4, RZ, PT ;  /* 0x000000ff0400720c */ /* 0x004fc80003f05070 */
[----:B------:R-:W-:-:S13]  /*1090*/  ISETP.NE.AND.EX P0, PT, R5, RZ, PT, P0 ;  /* 0x000000ff0500720c */ /* 0x000fda0003f05300 */
[----:B------:R-:W-:Y:S05]  /*10a0*/  @!P0 BRA `(.L_x_14) ;  /* 0x0000000000088947 */ /* 0x000fea0003800000 */
[----:B------:R0:W5:Y:S01]  /*10b0*/  LD.E R156, desc[UR36][R4.64] ;  /* 0x00000024049c7980 */ /* 0x000162000c101900 */
[----:B------:R-:W-:Y:S05]  /*10c0*/  BRA `(.L_x_15) ;  /* 0x0000000000247947 */ /* 0x000fea0003800000 */
.L_x_14:
[----:B------:R-:W-:Y:S02]  /*10d0*/  ULDC.64 UR4, c[0x0][0x590] ;  /* 0x0001640000047ab9 */ /* 0x000fe40000000a00 */
[----:B------:R-:W-:-:S04]  /*10e0*/  ISETP.NE.U32.AND P0, PT, RZ, UR4, PT ;  /* 0x00000004ff007c0c */ /* 0x000fc8000bf05070 */
[----:B------:R-:W-:-:S13]  /*10f0*/  ISETP.NE.AND.EX P0, PT, RZ, UR5, PT, P0 ;  /* 0x00000005ff007c0c */ /* 0x000fda000bf05300 */
[----:B------:R-:W-:Y:S05]  /*1100*/  @!P0 BRA `(.L_x_16) ;  /* 0x00000000000c8947 */ /* 0x000fea0003800000 */
[----:B------:R-:W2:Y:S02]  /*1110*/  LDC.64 R156, c[0x0][0x590] ;  /* 0x00016400ff9c7b82 */ /* 0x000ea40000000a00 */
[----:B--2---:R2:W5:Y:S01]  /*1120*/  LDG.E R156, desc[UR36][R156.64] ;  /* 0x000000249c9c7981 */ /* 0x004562000c1e1900 */
[----:B------:R-:W-:Y:S05]  /*1130*/  BRA `(.L_x_15) ;  /* 0x0000000000087947 */ /* 0x000fea0003800000 */
.L_x_16:
[----:B------:R-:W-:Y:S02]  /*1140*/  ULDC UR4, c[0x0][0x584] ;  /* 0x0001610000047ab9 */ /* 0x000fe40000000800 */
[----:B------:R-:W-:-:S07]  /*1150*/  IMAD.U32 R156, RZ, RZ, UR4 ;  /* 0x00000004ff9c7e24 */ /* 0x000fce000f8e00ff */
.L_x_15:
[----:B------:R-:W-:-:S13]  /*1160*/  LOP3.LUT P0, RZ, R0, 0xff, RZ, 0xc0, !PT ;  /* 0x000000ff00ff7812 */ /* 0x000fda000780c0ff */
[----:B------:R-:W-:Y:S05]  /*1170*/  @!P0 EXIT ;  /* 0x000000000000894d */ /* 0x000fea0003800000 */
[----:B------:R-:W-:Y:S01]  /*1180*/  ULDC UR4, c[0x0][0x28c] ;  /* 0x0000a30000047ab9 */ /* 0x000fe20000000800 */
[----:B--2---:R-:W-:Y:S01]  /*1190*/  LOP3.LUT R157, R19, 0x1, RZ, 0xfc, !PT ;  /* 0x00000001139d7812 */ /* 0x004fe200078efcff */
[----:B------:R-:W-:Y:S01]  /*11a0*/  UIADD3 UR4, UR4, 0x1f, URZ ;  /* 0x0000001f04047890 */ /* 0x000fe2000fffe03f */
[----:B------:R-:W-:Y:S01]  /*11b0*/  UMOV UR38, URZ ;  /* 0x0000003f00267c82 */ /* 0x000fe20008000000 */
[----:B------:R-:W-:Y:S02]  /*11c0*/  UMOV UR39, URZ ;  /* 0x0000003f00277c82 */ /* 0x000fe40008000000 */
[----:B------:R-:W-:-:S04]  /*11d0*/  USHF.R.S32.HI UR5, URZ, 0x1f, UR4 ;  /* 0x0000001f3f057899 */ /* 0x000fc80008011404 */
[----:B------:R-:W-:-:S04]  /*11e0*/  ULEA.HI UR5, UR5, UR4, URZ, 0x5 ;  /* 0x0000000405057291 */ /* 0x000fc8000f8f283f */
[----:B------:R-:W-:-:S12]  /*11f0*/  USHF.R.S32.HI UR40, URZ, 0x5, UR5 ;  /* 0x000000053f287899 */ /* 0x000fd80008011405 */
.L_x_290:
[----:B------:R-:W-:Y:S01]  /*1200*/  LOP3.LUT R0, R18, 0x80, RZ, 0xc0, !PT ;  /* 0x0000008012007812 */ /* 0x000fe200078ec0ff */
[----:B--2---:R-:W2:Y:S01]  /*1210*/  S2UR UR7, SR_CgaCtaId ;  /* 0x00000000000779c3 */ /* 0x004ea20000008800 */
[----:B------:R-:W-:Y:S02]  /*1220*/  UMOV UR6, 0x400 ;  /* 0x0000040000067882 */ /* 0x000fe40000000000 */
[----:B------:R-:W-:-:S06]  /*1230*/  SHF.R.U32.HI R0, RZ, 0x7, R0 ;  /* 0x00000007ff007819 */ /* 0x000fcc0000011600 */
[----:B---3--:R-:W3:Y:S01]  /*1240*/  SHFL.IDX PT, R0, R0, RZ, 0x1f ;  /* 0x00001fff00007589 */ /* 0x008ee200000e0000 */
[----:B--2---:R-:W-:Y:S01]  /*1250*/  ULEA UR6, UR7, UR6, 0x18 ;  /* 0x0000000607067291 */ /* 0x004fe2000f8ec03f */
[----:B---3--:R-:W-:-:S13]  /*1260*/  R2UR UR4, R0 ;  /* 0x00000000000472ca */ /* 0x008fda00000e0000 */
[----:B------:R-:W-:-:S04]  /*1270*/  ULEA.HI UR5, UR4, UR4, URZ, 0x1 ;  /* 0x0000000404057291 */ /* 0x000fc8000f8f083f */
[----:B------:R-:W-:-:S04]  /*1280*/  ULOP3.LUT UR5, UR5, 0x7fffe, URZ, 0xc0, !UPT ;  /* 0x0007fffe05057892 */ /* 0x000fc8000f8ec03f */
[----:B------:R-:W-:-:S03]  /*1290*/  UIADD3 UR5, UR4, -UR5, URZ ;  /* 0x8000000504057290 */ /* 0x000fc6000fffe03f */
[----:B------:R-:W-:Y:S01]  /*12a0*/  ULDC UR4, c[0x0][0x28c] ;  /* 0x0000a30000047ab9 */ /* 0x000fe20000000800 */
[----:B------:R-:W-:Y:S01]  /*12b0*/  ULEA UR5, UR5, UR6, 0xd ;  /* 0x0000000605057291 */ /* 0x000fe2000f8e683f */
[----:B------:R-:W-:-:S03]  /*12c0*/  ISETP.LT.AND P0, PT, RZ, UR4, PT ;  /* 0x00000004ff007c0c */ /* 0x000fc6000bf01270 */
[----:B------:R-:W-:-:S04]  /*12d0*/  UIADD3 UR5, UR5, 0x100, URZ ;  /* 0x0000010005057890 */ /* 0x000fc8000fffe03f */
[----:B------:R-:W-:-:S04]  /*12e0*/  USHF.R.U32.HI UR5, URZ, 0x4, UR5 ;  /* 0x000000043f057899 */ /* 0x000fc80008011605 */
[----:B------:R-:W-:Y:S02]  /*12f0*/  ULOP3.LUT UR41, UR5, 0x3fff, URZ, 0xc0, !UPT ;  /* 0x00003fff05297892 */ /* 0x000fe4000f8ec03f */
[----:B-1--45:R-:W-:Y:S10]  /*1300*/  @P0 BRA `(.L_x_17) ;  /* 0x0000000000400947 */ /* 0x032ff40003800000 */
[----:B------:R-:W-:Y:S01]  /*1310*/  MOV R0, 0x0 ;  /* 0x0000000000007802 */ /* 0x000fe20000000f00 */
[----:B------:R-:W-:Y:S01]  /*1320*/  ULDC.64 UR4, c[0x4][0x68] ;  /* 0x01001a0000047ab9 */ /* 0x000fe20000000a00 */
[----:B------:R-:W-:Y:S01]  /*1330*/  ULDC.64 UR6, c[0x4][0x8] ;  /* 0x0100020000067ab9 */ /* 0x000fe20000000a00 */
[----:B01----:R-:W-:Y:S01]  /*1340*/  IMAD.U32 R4, RZ, RZ, UR4 ;  /* 0x00000004ff047e24 */ /* 0x003fe2000f8e00ff */
[----:B------:R0:W1:Y:S01]  /*1350*/  LDC.64 R14, c[0x4][R0] ;  /* 0x01000000000e7b82 */ /* 0x0000620000000a00 */
[----:B------:R-:W-:Y:S01]  /*1360*/  IMAD.U32 R5, RZ, RZ, UR5 ;  /* 0x00000005ff057e24 */ /* 0x000fe2000f8e00ff */
[----:B------:R-:W-:Y:S01]  /*1370*/  ULDC.64 UR4, c[0x4][0x70] ;  /* 0x01001c0000047ab9 */ /* 0x000fe20000000a00 */
[----:B------:R-:W-:Y:S02]  /*1380*/  IMAD.U32 R10, RZ, RZ, UR6 ;  /* 0x00000006ff0a7e24 */ /* 0x000fe4000f8e00ff */
[----:B------:R-:W-:Y:S02]  /*1390*/  IMAD.U32 R6, RZ, RZ, UR4 ;  /* 0x00000004ff067e24 */ /* 0x000fe4000f8e00ff */
[----:B------:R-:W-:-:S02]  /*13a0*/  IMAD.U32 R7, RZ, RZ, UR5 ;  /* 0x00000005ff077e24 */ /* 0x000fc4000f8e00ff */
[----:B------:R-:W-:Y:S02]  /*13b0*/  IMAD.U32 R11, RZ, RZ, UR7 ;  /* 0x00000007ff0b7e24 */ /* 0x000fe4000f8e00ff */
[----:B------:R-:W-:Y:S02]  /*13c0*/  IMAD.MOV.U32 R8, RZ, RZ, 0x1e1 ;  /* 0x000001e1ff087424 */ /* 0x000fe400078e00ff */
[----:B------:R-:W-:Y:S02]  /*13d0*/  IMAD.MOV.U32 R12, RZ, RZ, 0x1 ;  /* 0x00000001ff0c7424 */ /* 0x000fe400078e00ff */
[----:B0-----:R-:W-:-:S07]  /*13e0*/  IMAD.MOV.U32 R13, RZ, RZ, RZ ;  /* 0x000000ffff0d7224 */ /* 0x001fce00078e00ff */
[----:B------:R-:W-:-:S07]  /*13f0*/  LEPC R20, `(.L_x_17) ;  /* 0x000000001014794e */ /* 0x000fce0000000000 */
[----:B-1---5:R-:W-:Y:S05]  /*1400*/  CALL.ABS.NOINC R14 ;  /* 0x000000000e007343 */ /* 0x022fea0003c00000 */
.L_x_17:
[----:B------:R-:W-:-:S13]  /*1410*/  ISETP.NE.AND P0, PT, R157, 0x3, PT ;  /* 0x000000039d00780c */ /* 0x000fda0003f05270 */
[----:B------:R-:W-:Y:S05]  /*1420*/  @!P0 BRA `(.L_x_18) ;  /* 0x0000000000048947 */ /* 0x000fea0003800000 */
[----:B------:R-:W-:Y:S01]  /*1430*/  BPT.TRAP 0x1 ;  /* 0x000000040000795c */ /* 0x000fe20000300000 */
.L_x_18:
[----:B------:R-:W2:Y:S01]  /*1440*/  S2UR UR5, SR_CgaCtaId ;  /* 0x00000000000579c3 */ /* 0x000ea20000008800 */
[----:B------:R-:W-:Y:S01]  /*1450*/  UMOV UR4, 0x400 ;  /* 0x0000040000047882 */ /* 0x000fe20000000000 */
[----:B------:R-:W-:Y:S02]  /*1460*/  IMAD.U32 R0, RZ, RZ, UR38 ;  /* 0x00000026ff007e24 */ /* 0x000fe4000f8e00ff */
[----:B------:R-:W-:-:S03]  /*1470*/  IMAD.U32 R3, RZ, RZ, UR39 ;  /* 0x00000027ff037e24 */ /* 0x000fc6000f8e00ff */
[----:B------:R-:W-:Y:S01]  /*1480*/  SHF.L.U32 R0, R0, 0x1f, RZ ;  /* 0x0000001f00007819 */ /* 0x000fe200000006ff */
[----:B--2---:R-:W-:-:S06]  /*1490*/  ULEA UR4, UR5, UR4, 0x18 ;  /* 0x0000000405047291 */ /* 0x004fcc000f8ec03f */
[----:B------:R-:W-:-:S04]  /*14a0*/  IMAD.U32 R6, RZ, RZ, UR4 ;  /* 0x00000004ff067e24 */ /* 0x000fc8000f8e00ff */
[----:B------:R-:W-:-:S04]  /*14b0*/  IMAD R3, R3, 0x8, R6 ;  /* 0x0000000803037824 */ /* 0x000fc800078e0206 */
[----:B------:R2:W3:Y:S01]  /*14c0*/  SYNCS.PHASECHK.TRANS64.TRYWAIT P1, [R3+URZ], R0 ;  /* 0x00000000030075a7 */ /* 0x0004e2000802017f */
[----:B------:R-:W-:Y:S05]  /*14d0*/  @!P0 BRA `(.L_x_19) ;  /* 0x0000000000048947 */ /* 0x000fea0003800000 */
[----:B------:R-:W-:Y:S01]  /*14e0*/  BPT.TRAP 0x1 ;  /* 0x000000040000795c */ /* 0x000fe20000300000 */
.L_x_19:
[----:B---3--:R-:W-:Y:S05]  /*14f0*/  @P1 BRA `(.L_x_20) ;  /* 0x0000000000081947 */ /* 0x008fea0003800000 */
[----:B------:R-:W3:Y:S02]  /*1500*/  SYNCS.PHASECHK.TRANS64.TRYWAIT P1, [R3+URZ], R0 ;  /* 0x00000000030075a7 */ /* 0x000ee4000802017f */
[----:B---3--:R-:W-:Y:S05]  /*1510*/  @!P1 BRA `(.L_x_21) ;  /* 0x000000a000d89947 */ /* 0x008fea0003800000 */
.L_x_20:
[----:B------:R-:W-:-:S04]  /*1520*/  UISETP.LT.AND UP0, UPT, UR40, 0x1, UPT ;  /* 0x000000012800788c */ /* 0x000fc8000bf01270 */
[----:B------:R-:W-:-:S06]  /*1530*/  USEL UR4, UR40, 0x1, UP0 ;  /* 0x0000000128047887 */ /* 0x000fcc0008000000 */
[----:B--23--:R-:W-:Y:S01]  /*1540*/  IMAD.U32 R0, RZ, RZ, UR4 ;  /* 0x00000004ff007e24 */ /* 0x00cfe2000f8e00ff */
[----:B------:R-:W-:Y:S05]  /*1550*/  WARPSYNC.ALL ;  /* 0x0000000000007948 */ /* 0x000fea0003800000 */
[----:B------:R-:W-:-:S04]  /*1560*/  IADD3 R0, -R0, UR40, RZ ;  /* 0x0000002800007c10 */ /* 0x000fc8000fffe1ff */
[----:B------:R-:W-:Y:S02]  /*1570*/  ISETP.GE.AND P1, PT, R0, 0x1, PT ;  /* 0x000000010000780c */ /* 0x000fe40003f26270 */
[----:B------:R-:W-:Y:S01]  /*1580*/  R2UR UR4, R6 ;  /* 0x00000000060472ca */ /* 0x000fe200000e0000 */
[----:B------:R-:W-:Y:S01]  /*1590*/  WARPGROUP.ARRIVE ;  /* 0x00000000000079c5 */ /* 0x000fe20000000000 */
[----:B------:R-:W-:Y:S01]  /*15a0*/  UMOV UR9, 0x40000040 ;  /* 0x4000004000097882 */ /* 0x000fe20000000000 */
[----:B------:R-:W-:-:S10]  /*15b0*/  UMOV UR11, 0x40000040 ;  /* 0x40000040000b7882 */ /* 0x000fd40000000000 */
[----:B------:R-:W-:-:S04]  /*15c0*/  UIADD3 UR4, UR4, 0x10100, URZ ;  /* 0x0001010004047890 */ /* 0x000fc8000fffe03f */
[----:B------:R-:W-:-:S04]  /*15d0*/  USHF.R.U32.HI UR4, URZ, 0x4, UR4 ;  /* 0x000000043f047899 */ /* 0x000fc80008011604 */
[----:B------:R-:W-:Y:S02]  /*15e0*/  ULOP3.LUT UR5, UR4, 0x3fff, URZ, 0xc0, !UPT ;  /* 0x00003fff04057892 */ /* 0x000fe4000f8ec03f */
[----:B------:R-:W-:Y:S02]  /*15f0*/  ULOP3.LUT UR4, UR41, 0x10000, URZ, 0xfc, !UPT ;  /* 0x0001000029047892 */ /* 0x000fe4000f8efc3f */
[----:B------:R-:W-:Y:S02]  /*1600*/  ULOP3.LUT UR5, UR5, 0x10000, URZ, 0xfc, !UPT ;  /* 0x0001000005057892 */ /* 0x000fe4000f8efc3f */
[----:B------:R-:W-:Y:S02]  /*1610*/  ULEA UR6, UR39, UR4, 0xa ;  /* 0x0000000427067291 */ /* 0x000fe4000f8e503f */
[----:B------:R-:W-:-:S05]  /*1620*/  ULEA UR7, UR39, UR5, 0xb ;  /* 0x0000000527077291 */ /* 0x000fca000f8e583f */
[----:B------:R-:W-:Y:S02]  /*1630*/  UMOV UR8, UR6 ;  /* 0x0000000600087c82 */ /* 0x000fe40008000000 */
[----:B------:R-:W-:Y:S02]  /*1640*/  UMOV UR10, UR7 ;  /* 0x00000007000a7c82 */ /* 0x000fe40008000000 */
[----:B------:R-:W-:Y:S01]  /*1650*/  HGMMA.64x256x8.F32.TF32 R24, gdesc[UR8], RZ, !UPT, gsb0 ;  /* 0x07e00000081879f0 */ /* 0x000fe2000c0028ff */
[----:B------:R-:W-:Y:S02]  /*1660*/  UIADD3 UR8, UR6, 0x2, URZ ;  /* 0x0000000206087890 */ /* 0x000fe4000fffe03f */
[----:B------:R-:W-:Y:S01]  /*1670*/  UIADD3 UR10, UR7, 0x2, URZ ;  /* 0x00000002070a7890 */ /* 0x000fe2000fffe03f */
[----:B------:R-:W-:Y:S01]  /*1680*/  UMOV UR9, 0x40000040 ;  /* 0x4000004000097882 */ /* 0x000fe20000000000 */
[----:B------:R-:W-:Y:S01]  /*1690*/  UMOV UR11, 0x40000040 ;  /* 0x40000040000b7882 */ /* 0x000fe20000000000 */
[----:B------:R-:W-:-:S02]  /*16a0*/  WARPGROUP.DEPBAR.LE gsb0, 0x0 ;  /* 0x00008000000079c5 */ /* 0x000fc40000010000 */
[----:B------:R-:W-:-:S15]  /*16b0*/  WARPGROUP.ARRIVE ;  /* 0x00000000000079c5 */ /* 0x000fde0000000000 */
[----:B------:R-:W-:-:S05]  /*16c0*/  NOP ;  /* 0x0000000000007918 */ /* 0x000fca0000000000 */
[----:B------:R-:W-:Y:S01]  /*16d0*/  HGMMA.64x256x8.F32.TF32 R24, gdesc[UR8], R24, gsb0 ;  /* 0x07e00000081879f0 */ /* 0x000fe20008002818 */
[----:B------:R-:W-:Y:S02]  /*16e0*/  UIADD3 UR8, UR6, 0x4, URZ ;  /* 0x0000000406087890 */ /* 0x000fe4000fffe03f */
[----:B------:R-:W-:Y:S01]  /*16f0*/  UIADD3 UR10, UR7, 0x4, URZ ;  /* 0x00000004070a7890 */ /* 0x000fe2000fffe03f */
[----:B------:R-:W-:Y:S01]  /*1700*/  UMOV UR9, 0x40000040 ;  /* 0x4000004000097882 */ /* 0x000fe20000000000 */
[----:B------:R-:W-:Y:S01]  /*1710*/  UMOV UR11, 0x40000040 ;  /* 0x40000040000b7882 */ /* 0x000fe20000000000 */
[----:B------:R-:W-:Y:S02]  /*1720*/  WARPGROUP.DEPBAR.LE gsb0, 0x0 ;  /* 0x00008000000079c5 */ /* 0x000fe40000010000 */
        /* <DEDUP_REMOVED lines=10> */
[----:B------:R-:W-:Y:S03]  /*17d0*/  HGMMA.64x256x8.F32.TF32 R24, gdesc[UR8], R24, gsb0 ;  /* 0x07e00000081879f0 */ /* 0x000fe60008002818 */
[----:B------:R-:W-:Y:S02]  /*17e0*/  WARPGROUP.DEPBAR.LE gsb0, 0x0 ;  /* 0x00008000000079c5 */ /* 0x000fe40000010000 */
[----:B------:R-:W-:Y:S05]  /*17f0*/  @!P1 BRA `(.L_x_22) ;  /* 0x0000000400309947 */ /* 0x000fea0003800000 */
[----:B------:R-:W-:Y:S02]  /*1800*/  UIADD3 UR6, UR39, 0x1, URZ ;  /* 0x0000000127067890 */ /* 0x000fe4000fffe03f */
[----:B------:R-:W-:Y:S02]  /*1810*/  IMAD.U32 R3, RZ, RZ, UR39 ;  /* 0x00000027ff037e24 */ /* 0x000fe4000f8e00ff */
[----:B------:R-:W-:-:S04]  /*1820*/  UISETP.NE.AND UP0, UPT, UR6, 0x4, UPT ;  /* 0x000000040600788c */ /* 0x000fc8000bf05270 */
[----:B------:R-:W-:Y:S02]  /*1830*/  USEL UR7, URZ, 0x1, UP0 ;  /* 0x000000013f077887 */ /* 0x000fe40008000000 */
[----:B------:R-:W-:Y:S02]  /*1840*/  USEL UR6, UR6, URZ, UP0 ;  /* 0x0000003f06067287 */ /* 0x000fe40008000000 */
[----:B------:R-:W-:-:S06]  /*1850*/  ULOP3.LUT UR7, UR38, UR7, URZ, 0x3c, !UPT ;  /* 0x0000000726077292 */ /* 0x000fcc000f8e3c3f */
[----:B------:R-:W-:-:S07]  /*1860*/  IMAD.U32 R7, RZ, RZ, UR7 ;  /* 0x00000007ff077e24 */ /* 0x000fce000f8e00ff */
.L_x_29:
[----:B------:R-:W-:Y:S05]  /*1870*/  @!P0 BRA `(.L_x_23) ;  /* 0x0000000000048947 */ /* 0x000fea0003800000 */
[----:B------:R-:W-:Y:S01]  /*1880*/  BPT.TRAP 0x1 ;  /* 0x000000040000795c */ /* 0x000fe20000300000 */
.L_x_23:
[----:B------:R-:W2:Y:S01]  /*1890*/  S2UR UR8, SR_CgaCtaId ;  /* 0x00000000000879c3 */ /* 0x000ea20000008800 */
[----:B------:R-:W-:Y:S01]  /*18a0*/  UMOV UR7, 0x400 ;  /* 0x0000040000077882 */ /* 0x000fe20000000000 */
[----:B01----:R-:W-:Y:S01]  /*18b0*/  IMAD.U32 R5, RZ, RZ, UR6 ;  /* 0x00000006ff057e24 */ /* 0x003fe2000f8e00ff */
[----:B------:R-:W-:Y:S01]  /*18c0*/  SHF.L.U32 R4, R7, 0x1f, RZ ;  /* 0x0000001f07047819 */ /* 0x000fe200000006ff */
[----:B--2---:R-:W-:-:S06]  /*18d0*/  ULEA UR7, UR8, UR7, 0x18 ;  /* 0x0000000708077291 */ /* 0x004fcc000f8ec03f */
[----:B------:R-:W-:-:S04]  /*18e0*/  IMAD.U32 R6, RZ, RZ, UR7 ;  /* 0x00000007ff067e24 */ /* 0x000fc8000f8e00ff */
[----:B------:R-:W-:-:S04]  /*18f0*/  IMAD R5, R5, 0x8, R6 ;  /* 0x0000000805057824 */ /* 0x000fc800078e0206 */
[----:B------:R0:W1:Y:S01]  /*1900*/  SYNCS.PHASECHK.TRANS64.TRYWAIT P1, [R5+URZ], R4 ;  /* 0x00000004050075a7 */ /* 0x000062000802017f */
[----:B------:R-:W-:Y:S05]  /*1910*/  @!P0 BRA `(.L_x_24) ;  /* 0x0000000000048947 */ /* 0x000fea0003800000 */
[----:B------:R-:W-:Y:S01]  /*1920*/  BPT.TRAP 0x1 ;  /* 0x000000040000795c */ /* 0x000fe20000300000 */
.L_x_24:
[----:B-1----:R-:W-:Y:S05]  /*1930*/  @P1 BRA `(.L_x_25) ;  /* 0x0000000000081947 */ /* 0x002fea0003800000 */
[----:B------:R-:W1:Y:S02]  /*1940*/  SYNCS.PHASECHK.TRANS64.TRYWAIT P1, [R5+URZ], R4 ;  /* 0x00000004050075a7 */ /* 0x000e64000802017f */
[----:B-1----:R-:W-:Y:S05]  /*1950*/  @!P1 BRA `(.L_x_26) ;  /* 0x0000009c00dc9947 */ /* 0x002fea0003800000 */
.L_x_25:
[----:B------:R-:W-:Y:S01]  /*1960*/  ULEA UR7, UR6, UR4, 0xa ;  /* 0x0000000406077291 */ /* 0x000fe2000f8e503f */
[----:B------:R-:W-:Y:S01]  /*1970*/  WARPGROUP.ARRIVE ;  /* 0x00000000000079c5 */ /* 0x000fe20000000000 */
[----:B------:R-:W-:Y:S01]  /*1980*/  ULEA UR12, UR6, UR5, 0xb ;  /* 0x00000005060c7291 */ /* 0x000fe2000f8e583f */
[----:B------:R-:W-:Y:S01]  /*1990*/  UMOV UR9, 0x40000040 ;  /* 0x4000004000097882 */ /* 0x000fe20000000000 */
[----:B------:R-:W-:-:S03]  /*19a0*/  UMOV UR11, 0x40000040 ;  /* 0x40000040000b7882 */ /* 0x000fc60000000000 */
[----:B------:R-:W-:Y:S02]  /*19b0*/  UMOV UR8, UR7 ;  /* 0x0000000700087c82 */ /* 0x000fe40008000000 */
[----:B------:R-:W-:Y:S02]  /*19c0*/  UMOV UR10, UR12 ;  /* 0x0000000c000a7c82 */ /* 0x000fe40008000000 */
[----:B------:R-:W-:Y:S01]  /*19d0*/  HGMMA.64x256x8.F32.TF32 R24, gdesc[UR8], R24, gsb0 ;  /* 0x07e00000081879f0 */ /* 0x000fe20008002818 */
        /* <DEDUP_REMOVED lines=26> */
[----:B------:R-:W-:Y:S01]  /*1b80*/  BPT.TRAP 0x1 ;  /* 0x000000040000795c */ /* 0x000fe20000300000 */
.L_x_27:
[----:B------:R-:W-:-:S13]  /*1b90*/  ISETP.NE.AND P1, PT, R22, RZ, PT ;  /* 0x000000ff1600720c */ /* 0x000fda0003f25270 */
[----:B01----:R-:W-:-:S04]  /*1ba0*/  @P1 IMAD R4, R3, 0x8, R6 ;  /* 0x0000000803041824 */ /* 0x003fc800078e0206 */
[----:B------:R-:W-:-:S05]  /*1bb0*/  @P1 VIADD R5, R4, 0x20 ;  /* 0x0000002004051836 */ /* 0x000fca0000000000 */
[----:B------:R-:W-:-:S04]  /*1bc0*/  @P1 PRMT R5, R152, 0x654, R5 ;  /* 0x0000065498051816 */ /* 0x000fc80000000005 */
[----:B------:R0:W-:Y:S01]  /*1bd0*/  @P1 SYNCS.ARRIVE.TRANS64.RED.A1T0 RZ, [R5+URZ], RZ ;  /* 0x000000ff05ff19a7 */ /* 0x0001e2000810043f */
[----:B------:R-:W-:-:S13]  /*1be0*/  ISETP.GT.U32.AND P1, PT, R19, 0x1, PT ;  /* 0x000000011300780c */ /* 0x000fda0003f24070 */
[----:B0-----:R-:W-:Y:S05]  /*1bf0*/  @P1 BRA `(.L_x_28) ;  /* 0x0000000000041947 */ /* 0x001fea0003800000 */
[----:B------:R-:W-:Y:S01]  /*1c00*/  BPT.TRAP 0x1 ;  /* 0x000000040000795c */ /* 0x000fe20000300000 */
.L_x_28:
[----:B------:R-:W-:Y:S01]  /*1c10*/  UIADD3 UR6, UR6, 0x1, URZ ;  /* 0x0000000106067890 */ /* 0x000fe2000fffe03f */
[C---:B------:R-:W-:Y:S01]  /*1c20*/  ISETP.GT.AND P2, PT, R0.reuse, 0x1, PT ;  /* 0x000000010000780c */ /* 0x040fe20003f44270 */
[----:B------:R-:W-:Y:S02]  /*1c30*/  VIADD R3, R3, 0x1 ;  /* 0x0000000103037836 */ /* 0x000fe40000000000 */
[----:B------:R-:W-:Y:S01]  /*1c40*/  UISETP.NE.AND UP0, UPT, UR6, 0x4, UPT ;  /* 0x000000040600788c */ /* 0x000fe2000bf05270 */
[----:B------:R-:W-:Y:S02]  /*1c50*/  VIADD R0, R0, 0xffffffff ;  /* 0xffffffff00007836 */ /* 0x000fe40000000000 */
[C---:B------:R-:W-:Y:S01]  /*1c60*/  ISETP.NE.AND P1, PT, R3.reuse, 0x4, PT ;  /* 0x000000040300780c */ /* 0x040fe20003f25270 */
[----:B------:R-:W-:Y:S02]  /*1c70*/  USEL UR7, URZ, 0x1, UP0 ;  /* 0x000000013f077887 */ /* 0x000fe40008000000 */
[----:B------:R-:W-:Y:S01]  /*1c80*/  USEL UR6, UR6, URZ, UP0 ;  /* 0x0000003f06067287 */ /* 0x000fe20008000000 */
[----:B------:R-:W-:-:S03]  /*1c90*/  SEL R3, R3, RZ, P1 ;  /* 0x000000ff03037207 */ /* 0x000fc60000800000 */
[----:B------:R-:W-:Y:S01]  /*1ca0*/  LOP3.LUT R7, R7, UR7, RZ, 0x3c, !PT ;  /* 0x0000000707077c12 */ /* 0x000fe2000f8e3cff */
[----:B------:R-:W-:Y:S07]  /*1cb0*/  @P2 BRA `(.L_x_29) ;  /* 0xfffffff800ec2947 */ /* 0x000fee000383ffff */
.L_x_22:
[----:B------:R-:W2:Y:S02]  /*1cc0*/  LDC R0, c[0x0][0x28c] ;  /* 0x0000a300ff007b82 */ /* 0x000ea40000000800 */
[----:B--2---:R-:W-:-:S13]  /*1cd0*/  ISETP.GE.AND P1, PT, R0, 0x1, PT ;  /* 0x000000010000780c */ /* 0x004fda0003f26270 */
[----:B------:R-:W-:Y:S05]  /*1ce0*/  @!P1 BRA `(.L_x_30) ;  /* 0x0000000000409947 */ /* 0x000fea0003800000 */
[----:B------:R-:W-:Y:S05]  /*1cf0*/  @!P0 BRA `(.L_x_31) ;  /* 0x0000000000048947 */ /* 0x000fea0003800000 */
[----:B------:R-:W-:Y:S01]  /*1d00*/  BPT.TRAP 0x1 ;  /* 0x000000040000795c */ /* 0x000fe20000300000 */
.L_x_31:
[----:B------:R-:W-:Y:S01]  /*1d10*/  ISETP.NE.AND P0, PT, R22, RZ, PT ;  /* 0x000000ff1600720c */ /* 0x000fe20003f05270 */
[----:B------:R-:W-:-:S12]  /*1d20*/  UISETP.LT.AND UP1, UPT, UR40, 0x1, UPT ;  /* 0x000000012800788c */ /* 0x000fd8000bf21270 */
[----:B------:R-:W-:-:S05]  /*1d30*/  VOTEU.ANY UP0, P0 ;  /* 0x00000000003f7886 */ /* 0x000fca0000000100 */
[----:B------:R-:W-:-:S04]  /*1d40*/  @UP0 USEL UR4, UR40, 0x1, UP1 ;  /* 0x0000000128040887 */ /* 0x000fc80008800000 */
[----:B------:R-:W-:-:S06]  /*1d50*/  @UP0 UIADD3 UR4, UR39, UR40, -UR4 ;  /* 0x0000002827040290 */ /* 0x000fcc000fffe804 */
[----:B------:R-:W-:-:S04]  /*1d60*/  IMAD.U32 R0, RZ, RZ, UR4 ;  /* 0x00000004ff007e24 */ /* 0x000fc8000f8e00ff */
[----:B------:R-:W-:-:S05]  /*1d70*/  @P0 IMAD.SHL.U32 R0, R0, 0x8, RZ ;  /* 0x0000000800000824 */ /* 0x000fca00078e00ff */
[----:B------:R-:W-:-:S04]  /*1d80*/  @P0 LOP3.LUT R0, R0, 0x18, RZ, 0xc0, !PT ;  /* 0x0000001800000812 */ /* 0x000fc800078ec0ff */
[----:B------:R-:W-:-:S04]  /*1d90*/  @P0 IADD3 R3, R6, 0x20, R0 ;  /* 0x0000002006030810 */ /* 0x000fc80007ffe000 */
[----:B------:R-:W-:-:S04]  /*1da0*/  @P0 PRMT R3, R152, 0x654, R3 ;  /* 0x0000065498030816 */ /* 0x000fc80000000003 */
[----:B------:R2:W-:Y:S01]  /*1db0*/  @P0 SYNCS.ARRIVE.TRANS64.RED.A1T0 RZ, [R3+URZ], RZ ;  /* 0x000000ff03ff09a7 */ /* 0x0005e2000810043f */
[----:B------:R-:W-:-:S13]  /*1dc0*/  ISETP.GT.U32.AND P0, PT, R19, 0x1, PT ;  /* 0x000000011300780c */ /* 0x000fda0003f04070 */
[----:B--2---:R-:W-:Y:S05]  /*1dd0*/  @P0 BRA `(.L_x_30) ;  /* 0x0000000000040947 */ /* 0x004fea0003800000 */
[----:B------:R-:W-:Y:S01]  /*1de0*/  BPT.TRAP 0x1 ;  /* 0x000000040000795c */ /* 0x000fe20000300000 */
.L_x_30:
[----:B------:R-:W2:Y:S01]  /*1df0*/  LDC R6, c[0x0][0x288] ;  /* 0x0000a200ff067b82 */ /* 0x000ea20000000800 */
[--C-:B------:R-:W-:Y:S01]  /*1e00*/  SHF.R.U32.HI R0, RZ, 0x2, R18.reuse ;  /* 0x00000002ff007819 */ /* 0x100fe20000011612 */
[----:B------:R-:W-:Y:S01]  /*1e10*/  UIADD3 UR39, UR40, UR39, URZ ;  /* 0x0000002728277290 */ /* 0x000fe2000fffe03f */
[----:B01----:R-:W-:Y:S01]  /*1e20*/  SHF.R.U32.HI R5, RZ, 0x7, R18 ;  /* 0x00000007ff057819 */ /* 0x003fe20000011612 */
[----:B------:R-:W-:Y:S01]  /*1e30*/  ULDC UR8, c[0x0][0x284] ;  /* 0x0000a10000087ab9 */ /* 0x000fe20000000800 */
[----:B------:R-:W-:Y:S01]  /*1e40*/  LOP3.LUT R4, R18, 0x60, RZ, 0xc0, !PT ;  /* 0x0000006012047812 */ /* 0x000fe200078ec0ff */
[----:B------:R-:W-:Y:S01]  /*1e50*/  USHF.R.U32.HI UR4, URZ, 0x2, UR39 ;  /* 0x000000023f047899 */ /* 0x000fe20008011627 */
[----:B------:R-:W-:Y:S01]  /*1e60*/  LOP3.LUT R3, R0, 0x7, RZ, 0xc0, !PT ;  /* 0x0000000700037812 */ /* 0x000fe200078ec0ff */
[----:B------:R-:W-:Y:S01]  /*1e70*/  UISETP.GT.U32.AND UP1, UPT, UR39, 0x3, UPT ;  /* 0x000000032700788c */ /* 0x000fe2000bf24070 */
[----:B------:R-:W-:Y:S01]  /*1e80*/  LOP3.LUT R0, R5, 0x1, RZ, 0xc0, !PT ;  /* 0x0000000105007812 */ /* 0x000fe200078ec0ff */
[----:B------:R-:W-:Y:S01]  /*1e90*/  ULOP3.LUT UR4, UR4, 0x1, URZ, 0xc0, !UPT ;  /* 0x0000000104047892 */ /* 0x000fe2000f8ec03f */
[----:B------:R-:W-:Y:S01]  /*1ea0*/  SHF.R.U32.HI R10, RZ, 0x1, R4 ;  /* 0x00000001ff0a7819 */ /* 0x000fe20000011604 */
[----:B------:R-:W-:Y:S01]  /*1eb0*/  IMAD.SHL.U32 R4, R18, 0x2, RZ ;  /* 0x0000000212047824 */ /* 0x000fe200078e00ff */
[----:B------:R-:W-:Y:S01]  /*1ec0*/  SHF.R.S32.HI R21, RZ, 0x1f, R23 ;  /* 0x0000001fff157819 */ /* 0x000fe20000011417 */
[----:B------:R-:W-:Y:S01]  /*1ed0*/  IMAD.SHL.U32 R8, R0, 0x40, RZ ;  /* 0x0000004000087824 */ /* 0x000fe200078e00ff */
[--C-:B------:R-:W-:Y:S01]  /*1ee0*/  IADD3 R5, RZ, -R10, -R3.reuse ;  /* 0x8000000aff057210 */ /* 0x100fe20007ffe803 */
[----:B------:R-:W-:Y:S01]  /*1ef0*/  UISETP.NE.U32.AND UP0, UPT, UR4, 0x1, UPT ;  /* 0x000000010400788c */ /* 0x000fe2000bf05070 */
[----:B------:R-:W-:Y:S01]  /*1f00*/  LOP3.LUT R4, R4, 0x6, RZ, 0xc0, !PT ;  /* 0x0000000604047812 */ /* 0x000fe200078ec0ff */
[----:B------:R-:W-:Y:S01]  /*1f10*/  ULDC.64 UR6, c[0x0][0x5d0] ;  /* 0x0001740000067ab9 */ /* 0x000fe20000000a00 */
[----:B------:R-:W-:Y:S01]  /*1f20*/  LOP3.LUT R3, R8, 0x40, R3, 0xe2, !PT ;  /* 0x0000004008037812 */ /* 0x000fe200078ee203 */
[----:B------:R-:W-:Y:S01]  /*1f30*/  IMAD R11, R0, -0x40, R5 ;  /* 0xffffffc0000b7824 */ /* 0x000fe200078e0205 */
[----:B------:R-:W-:Y:S01]  /*1f40*/  LOP3.LUT R0, R18, 0x3, RZ, 0xc0, !PT ;  /* 0x0000000312007812 */ /* 0x000fe200078ec0ff */
[----:B------:R-:W-:Y:S01]  /*1f50*/  UISETP.LT.U32.AND UP1, UPT, UR40, 0x4, UP1 ;  /* 0x000000042800788c */ /* 0x000fe20008f21070 */
[----:B------:R-:W-:Y:S01]  /*1f60*/  PRMT R8, R4, 0x6540, R153 ;  /* 0x0000654004087816 */ /* 0x000fe20000000099 */
[----:B------:R-:W-:Y:S01]  /*1f70*/  IMAD.SHL.U32 R153, R153, 0x100, RZ ;  /* 0x0000010099997824 */ /* 0x000fe200078e00ff */
[----:B------:R-:W-:Y:S01]  /*1f80*/  UISETP.GT.U32.AND UP0, UPT, UR40, 0x3, !UP0 ;  /* 0x000000032800788c */ /* 0x000fe2000c704070 */
[----:B--2---:R-:W-:Y:S01]  /*1f90*/  IMAD R12, R0, -0x2, R6 ;  /* 0xfffffffe000c7824 */ /* 0x004fe200078e0206 */
[----:B------:R-:W-:Y:S01]  /*1fa0*/  SHF.R.S32.HI R9, RZ, 0x1f, R8 ;  /* 0x0000001fff097819 */ /* 0x000fe20000011408 */
[C---:B------:R-:W-:Y:S01]  /*1fb0*/  IMAD.SHL.U32 R0, R154.reuse, 0x80, RZ ;  /* 0x000000809a007824 */ /* 0x040fe200078e00ff */
[----:B------:R-:W-:Y:S01]  /*1fc0*/  ISETP.GE.AND P0, PT, R153, R6, PT ;  /* 0x000000069900720c */ /* 0x000fe20003f06270 */
[----:B------:R-:W-:Y:S01]  /*1fd0*/  IMAD R4, R21, UR6, RZ ;  /* 0x0000000615047c24 */ /* 0x000fe2000f8e02ff */
[----:B------:R-:W-:Y:S01]  /*1fe0*/  USEL UR5, URZ, 0x1, !UP1 ;  /* 0x000000013f057887 */ /* 0x000fe2000c800000 */
[----:B------:R-:W-:Y:S01]  /*1ff0*/  IMAD.WIDE R6, R154, 0x80, RZ ;  /* 0x000000809a067825 */ /* 0x000fe200078e02ff */
[C---:B------:R-:W-:Y:S01]  /*2000*/  ISETP.GE.OR P0, PT, R0.reuse, UR8, P0 ;  /* 0x0000000800007c0c */ /* 0x040fe20008706670 */
[----:B------:R-:W-:Y:S01]  /*2010*/  USEL UR4, URZ, 0x1, !UP0 ;  /* 0x000000013f047887 */ /* 0x000fe2000c000000 */
[----:B------:R-:W-:Y:S01]  /*2020*/  IADD3 R0, -R0, UR8, R11 ;  /* 0x0000000800007c10 */ /* 0x000fe2000fffe10b */
[C---:B------:R-:W-:Y:S01]  /*2030*/  IMAD R13, R23.reuse, UR7, R4 ;  /* 0x00000007170d7c24 */ /* 0x040fe2000f8e0204 */
[----:B------:R-:W-:Y:S01]  /*2040*/  ULOP3.LUT UR39, UR39, 0x3, URZ, 0xc0, !UPT ;  /* 0x0000000327277892 */ /* 0x000fe2000f8ec03f */
[----:B------:R-:W-:Y:S01]  /*2050*/  IMAD.WIDE.U32 R4, R23, UR6, R8 ;  /* 0x0000000617047c25 */ /* 0x000fe2000f8e0008 */
[----:B------:R-:W-:Y:S01]  /*2060*/  ULOP3.LUT UR38, UR4, UR38, UR5, 0x96, !UPT ;  /* 0x0000002604267292 */ /* 0x000fe2000f8e9605 */
[----:B------:R-:W-:-:S02]  /*2070*/  LOP3.LUT R171, R6, R3, R10, 0xfe, !PT ;  /* 0x0000000306ab7212 */ /* 0x000fc400078efe0a */
[----:B------:R-:W-:Y:S02]  /*2080*/  IMAD.IADD R5, R5, 0x1, R13 ;  /* 0x0000000105057824 */ /* 0x000fe400078e020d */
[----:B------:R-:W-:Y:S02]  /*2090*/  IMAD.IADD R3, R12, 0x1, -R153 ;  /* 0x000000010c037824 */ /* 0x000fe400078e0a99 */
[----:B------:R-:W-:Y:S01]  /*20a0*/  IMAD.MOV.U32 R154, RZ, RZ, -0x1 ;  /* 0xffffffffff9a7424 */ /* 0x000fe200078e00ff */
[----:B------:R-:W-:Y:S06]  /*20b0*/  @P0 BRA `(.L_x_32) ;  /* 0x0000007800d80947 */ /* 0x000fec0003800000 */
[----:B------:R-:W0:Y:S01]  /*20c0*/  LDC.64 R10, c[0x0][0x5c8] ;  /* 0x00017200ff0a7b82 */ /* 0x000e220000000a00 */
[----:B-----5:R-:W-:Y:S01]  /*20d0*/  FSETP.NEU.AND P0, PT, R156, RZ, PT ;  /* 0x000000ff9c00720b */ /* 0x020fe20003f0d000 */
[----:B------:R-:W-:Y:S01]  /*20e0*/  BSSY B0, `(.L_x_32) ;  /* 0x00007b3000007945 */ /* 0x000fe20003800000 */
[----:B------:R-:W-:-:S04]  /*20f0*/  ISETP.GT.AND P1, PT, R3, RZ, PT ;  /* 0x000000ff0300720c */ /* 0x000fc80003f24270 */
[----:B------:R-:W-:Y:S01]  /*2100*/  ISETP.GT.AND P2, PT, R0, RZ, P1 ;  /* 0x000000ff0000720c */ /* 0x000fe20000f44270 */
[-C--:B0-----:R-:W-:Y:S02]  /*2110*/  IMAD R12, R7, R10.reuse, RZ ;  /* 0x0000000a070c7224 */ /* 0x081fe400078e02ff */
[----:B------:R-:W-:-:S04]  /*2120*/  IMAD.WIDE.U32 R162, R171, R10, R4 ;  /* 0x0000000aaba27225 */ /* 0x000fc800078e0004 */
[----:B------:R-:W-:-:S04]  /*2130*/  IMAD R5, R171, R11, R12 ;  /* 0x0000000bab057224 */ /* 0x000fc800078e020c */
[----:B------:R-:W-:Y:S01]  /*2140*/  IMAD.IADD R173, R163, 0x1, R5 ;  /* 0x00000001a3ad7824 */ /* 0x000fe200078e0205 */
[----:B------:R-:W-:Y:S06]  /*2150*/  @!P0 BRA `(.L_x_33) ;  /* 0x0000005400948947 */ /* 0x000fec0003800000 */
[----:B------:R-:W0:Y:S01]  /*2160*/  LDC.64 R14, c[0x0][0x5b8] ;  /* 0x00016e00ff0e7b82 */ /* 0x000e220000000a00 */
[----:B------:R-:W-:-:S07]  /*2170*/  ULDC.64 UR4, c[0x0][0x5c0] ;  /* 0x0001700000047ab9 */ /* 0x000fce0000000a00 */
[----:B------:R-:W1:Y:S08]  /*2180*/  LDC.64 R168, c[0x0][0x5b0] ;  /* 0x00016c00ffa87b82 */ /* 0x000e700000000a00 */
[----:B------:R-:W2:Y:S01]  /*2190*/  LDC.64 R12, c[0x0][0x5a8] ;  /* 0x00016a00ff0c7b82 */ /* 0x000ea20000000a00 */
[-C--:B0-----:R-:W-:Y:S02]  /*21a0*/  IMAD R4, R21, R14.reuse, RZ ;  /* 0x0000000e15047224 */ /* 0x081fe400078e02ff */
[----:B------:R-:W-:-:S04]  /*21b0*/  IMAD.WIDE.U32 R164, R23, R14, R8 ;  /* 0x0000000e17a47225 */ /* 0x000fc800078e0008 */
[----:B------:R-:W-:Y:S02]  /*21c0*/  IMAD R163, R23, R15, R4 ;  /* 0x0000000f17a37224 */ /* 0x000fe400078e0204 */
[-C--:B-1----:R-:W-:Y:S02]  /*21d0*/  IMAD R6, R7, R168.reuse, RZ ;  /* 0x000000a807067224 */ /* 0x082fe400078e02ff */
[----:B------:R-:W-:Y:S02]  /*21e0*/  IMAD.IADD R21, R165, 0x1, R163 ;  /* 0x00000001a5157824 */ /* 0x000fe400078e02a3 */
[----:B------:R-:W-:Y:S02]  /*21f0*/  IMAD.MOV.U32 R20, RZ, RZ, R164 ;  /* 0x000000ffff147224 */ /* 0x000fe400078e00a4 */
[C---:B------:R-:W-:Y:S02]  /*2200*/  IMAD R167, R171.reuse, R169, R6 ;  /* 0x000000a9aba77224 */ /* 0x040fe400078e0206 */
[----:B------:R-:W-:-:S04]  /*2210*/  IMAD.WIDE.U32 R4, R171, R168, R20 ;  /* 0x000000a8ab047225 */ /* 0x000fc800078e0014 */
[----:B------:R-:W-:Y:S01]  /*2220*/  IMAD.IADD R5, R5, 0x1, R167 ;  /* 0x0000000105057824 */ /* 0x000fe200078e02a7 */
[----:B--2---:R-:W-:-:S04]  /*2230*/  LEA R6, P0, R4, R12, 0x2 ;  /* 0x0000000c04067211 */ /* 0x004fc800078010ff */
[----:B------:R-:W-:-:S05]  /*2240*/  LEA.HI.X R7, R4, R13, R5, 0x2, P0 ;  /* 0x0000000d04077211 */ /* 0x000fca00000f1405 */
[----:B------:R0:W2:Y:S01]  /*2250*/  @P2 LDG.E.LTC128B R15, desc[UR36][R6.64] ;  /* 0x00000024060f2981 */ /* 0x0000a2000c1e1920 */
[----:B------:R-:W-:Y:S01]  /*2260*/  IMAD.WIDE.U32 R4, R171, R168, R8 ;  /* 0x000000a8ab047225 */ /* 0x000fe200078e0008 */
[----:B------:R-:W-:Y:S01]  /*2270*/  ISETP.GT.AND P0, PT, R3, 0x1, PT ;  /* 0x000000010300780c */ /* 0x000fe20003f04270 */
[----:B------:R-:W-:Y:S01]  /*2280*/  BSSY B1, `(.L_x_34) ;  /* 0x0000013000017945 */ /* 0x000fe20003800000 */
[C---:B------:R-:W-:Y:S01]  /*2290*/  SHF.L.U64.HI R161, R168.reuse, 0x3, R169 ;  /* 0x00000003a8a17819 */ /* 0x040fe200000102a9 */
[----:B------:R-:W-:Y:S02]  /*22a0*/  IMAD.IADD R5, R167, 0x1, R5 ;  /* 0x00000001a7057824 */ /* 0x000fe400078e0205 */
[----:B------:R-:W-:Y:S02]  /*22b0*/  IMAD.SHL.U32 R160, R168, 0x8, RZ ;  /* 0x00000008a8a07824 */ /* 0x000fe400078e00ff */
[----:B------:R-:W-:Y:S01]  /*22c0*/  IMAD.WIDE.U32 R158, R23, R14, R4 ;  /* 0x0000000e179e7225 */ /* 0x000fe200078e0004 */
[----:B------:R-:W-:-:S03]  /*22d0*/  LEA R4, P3, R162, UR4, 0x2 ;  /* 0x00000004a2047c11 */ /* 0x000fc6000f8610ff */
[----:B0-----:R-:W-:Y:S01]  /*22e0*/  IMAD.IADD R7, R163, 0x1, R159 ;  /* 0x00000001a3077824 */ /* 0x001fe200078e029f */
[----:B------:R-:W-:Y:S01]  /*22f0*/  LEA.HI.X R5, R162, UR5, R173, 0x2, P3 ;  /* 0x00000005a2057c11 */ /* 0x000fe200098f14ad */
[----:B------:R-:W-:Y:S01]  /*2300*/  IMAD.WIDE.U32 R160, R171, R168, R160 ;  /* 0x000000a8aba07225 */ /* 0x000fe200078e00a0 */
[----:B------:R-:W-:Y:S02]  /*2310*/  ISETP.GT.AND P3, PT, R0, RZ, P0 ;  /* 0x000000ff0000720c */ /* 0x000fe40000764270 */
[----:B------:R-:W-:-:S04]  /*2320*/  LEA R6, P4, R158, R12, 0x2 ;  /* 0x0000000c9e067211 */ /* 0x000fc800078810ff */
[----:B------:R-:W-:Y:S02]  /*2330*/  LEA.HI.X R7, R158, R13, R7, 0x2, P4 ;  /* 0x0000000d9e077211 */ /* 0x000fe400020f1407 */
[----:B--2---:R-:W-:-:S05]  /*2340*/  LOP3.LUT R153, R15, 0xffffe000, RZ, 0xc0, !PT ;  /* 0xffffe0000f997812 */ /* 0x004fca00078ec0ff */
[----:B------:R-:W-:-:S04]  /*2350*/  FMUL R153, R153, R156 ;  /* 0x0000009c99997220 */ /* 0x000fc80000400000 */
[----:B------:R-:W-:-:S05]  /*2360*/  FFMA R153, R24, R155, R153 ;  /* 0x0000009b18997223 */ /* 0x000fca0000000099 */
[----:B------:R-:W-:-:S05]  /*2370*/  F2FP.TF32.F32.PACK_B R153, R153 ;  /* 0x00000099ff99723e */ /* 0x000fca00024050ff */
[----:B------:R0:W-:Y:S01]  /*2380*/  @P2 STG.E desc[UR36][R4.64], R153 ;  /* 0x0000009904002986 */ /* 0x0001e2000c101924 */
[----:B------:R-:W-:Y:S05]  /*2390*/  @!P3 BRA `(.L_x_35) ;  /* 0x000000000004b947 */ /* 0x000fea0003800000 */
[----:B------:R1:W5:Y:S02]  /*23a0*/  LDG.E.LTC128B R15, desc[UR36][R6.64+0x4] ;  /* 0x00000424060f7981 */ /* 0x000364000c1e1920 */
.L_x_35:
[----:B------:R-:W-:Y:S05]  /*23b0*/  BSYNC B1 ;  /* 0x0000000000017941 */ /* 0x000fea0003800000 */
.L_x_34:
[----:B0----5:R-:W-:Y:S01]  /*23c0*/  LOP3.LUT R153, R15, 0xffffe000, RZ, 0xc0, !PT ;  /* 0xffffe0000f997812 */ /* 0x021fe200078ec0ff */
[----:B------:R-:W-:Y:S01]  /*23d0*/  IMAD.IADD R167, R167, 0x1, R161 ;  /* 0x00000001a7a77824 */ /* 0x000fe200078e02a1 */
[----:B------:R-:W-:Y:S01]  /*23e0*/  IADD3 R164, P2, R164, R160, RZ ;  /* 0x000000a0a4a47210 */ /* 0x000fe20007f5e0ff */
[----:B------:R-:W-:Y:S01]  /*23f0*/  IMAD.MOV.U32 R24, RZ, RZ, R15 ;  /* 0x000000ffff187224 */ /* 0x000fe200078e000f */
[----:B------:R-:W-:Y:S01]  /*2400*/  ISETP.GT.AND P1, PT, R0, 0x8, P1 ;  /* 0x000000080000780c */ /* 0x000fe20000f24270 */
[----:B------:R-:W-:Y:S02]  /*2410*/  FMUL R20, R153, R156 ;  /* 0x0000009c99147220 */ /* 0x000fe40000400000 */
[----:B------:R-:W-:Y:S02]  /*2420*/  IMAD.X R21, R167, 0x1, R21, P2 ;  /* 0x00000001a7157824 */ /* 0x000fe400010e0615 */
[----:B------:R-:W-:Y:S01]  /*2430*/  FFMA R153, R25, R155, R20 ;  /* 0x0000009b19997223 */ /* 0x000fe20000000014 */
[----:B------:R-:W-:-:S04]  /*2440*/  LEA R20, P2, R164, R12, 0x2 ;  /* 0x0000000ca4147211 */ /* 0x000fc800078410ff */
[----:B------:R-:W-:Y:S02]  /*2450*/  F2FP.TF32.F32.PACK_B R153, R153 ;  /* 0x00000099ff99723e */ /* 0x000fe400024050ff */
[----:B------:R-:W-:-:S03]  /*2460*/  LEA.HI.X R21, R164, R13, R21, 0x2, P2 ;  /* 0x0000000da4157211 */ /* 0x000fc600010f1415 */
[----:B------:R0:W-:Y:S04]  /*2470*/  @P3 STG.E desc[UR36][R4.64+0x4], R153 ;  /* 0x0000049904003986 */ /* 0x0001e8000c101924 */
[----:B------:R-:W2:Y:S01]  /*2480*/  @P1 LDG.E.LTC128B R24, desc[UR36][R20.64] ;  /* 0x0000002414181981 */ /* 0x000ea2000c1e1920 */
[----:B------:R-:W-:Y:S01]  /*2490*/  IADD3 R8, P2, R8, R160, RZ ;  /* 0x000000a008087210 */ /* 0x000fe20007f5e0ff */
[----:B------:R-:W-:Y:S01]  /*24a0*/  BSSY B1, `(.L_x_36) ;  /* 0x0000011000017945 */ /* 0x000fe20003800000 */
[----:B------:R-:W-:Y:S02]  /*24b0*/  SHF.L.U64.HI R11, R10, 0x5, R11 ;  /* 0x000000050a0b7819 */ /* 0x000fe4000001020b */
[----:B------:R-:W-:Y:S01]  /*24c0*/  ISETP.GT.AND P0, PT, R0, 0x8, P0 ;  /* 0x000000080000780c */ /* 0x000fe20000704270 */
[----:B------:R-:W-:Y:S01]  /*24d0*/  IMAD.X R9, R9, 0x1, R167, P2 ;  /* 0x0000000109097824 */ /* 0x000fe200010e06a7 */
[----:B------:R-:W-:-:S05]  /*24e0*/  LEA R10, P2, R10, R4, 0x5 ;  /* 0x000000040a0a7211 */ /* 0x000fca00078428ff */
[----:B------:R-:W-:Y:S01]  /*24f0*/  IMAD.X R11, R11, 0x1, R5, P2 ;  /* 0x000000010b0b7824 */ /* 0x000fe200010e0605 */
[----:B--2---:R-:W-:-:S05]  /*2500*/  LOP3.LUT R15, R24, 0xffffe000, RZ, 0xc0, !PT ;  /* 0xffffe000180f7812 */ /* 0x004fca00078ec0ff */
[----:B------:R-:W-:Y:S01]  /*2510*/  FMUL R25, R15, R156 ;  /* 0x0000009c0f197220 */ /* 0x000fe20000400000 */
[----:B------:R-:W-:-:S04]  /*2520*/  IMAD.WIDE.U32 R14, R23, R14, R8 ;  /* 0x0000000e170e7225 */ /* 0x000fc800078e0008 */
[----:B------:R-:W-:Y:S01]  /*2530*/  FFMA R25, R26, R155, R25 ;  /* 0x0000009b1a197223 */ /* 0x000fe20000000019 */
[----:B------:R-:W-:Y:S01]  /*2540*/  IMAD.IADD R9, R163, 0x1, R15 ;  /* 0x00000001a3097824 */ /* 0x000fe200078e020f */
[----:B------:R-:W-:-:S03]  /*2550*/  LEA R8, P3, R14, R12, 0x2 ;  /* 0x0000000c0e087211 */ /* 0x000fc600078610ff */
[----:B------:R-:W-:Y:S02]  /*2560*/  F2FP.TF32.F32.PACK_B R25, R25 ;  /* 0x00000019ff19723e */ /* 0x000fe400024050ff */
[----:B------:R-:W-:-:S03]  /*2570*/  LEA.HI.X R9, R14, R13, R9, 0x2, P3 ;  /* 0x0000000d0e097211 */ /* 0x000fc600018f1409 */
[----:B------:R0:W-:Y:S01]  /*2580*/  @P1 STG.E desc[UR36][R10.64], R25 ;  /* 0x000000190a001986 */ /* 0x0001e2000c101924 */
[----:B------:R-:W-:Y:S05]  /*2590*/  @!P0 BRA `(.L_x_37) ;  /* 0x0000000000048947 */ /* 0x000fea0003800000 */
[----:B------:R2:W5:Y:S02]  /*25a0*/  LDG.E.LTC128B R24, desc[UR36][R8.64+0x4] ;  /* 0x0000042408187981 */ /* 0x000564000c1e1920 */
.L_x_37:
[----:B------:R-:W-:Y:S05]  /*25b0*/  BSYNC B1 ;  /* 0x0000000000017941 */ /* 0x000fea0003800000 */
.L_x_36:
[----:B-----5:R-:W-:Y:S01]  /*25c0*/  LOP3.LUT R13, R24, 0xffffe000, RZ, 0xc0, !PT ;  /* 0xffffe000180d7812 */ /* 0x020fe200078ec0ff */
[----:B------:R-:W-:Y:S01]  /*25d0*/  BSSY B1, `(.L_x_38) ;  /* 0x0000009000017945 */ /* 0x000fe20003800000 */
[----:B------:R-:W-:-:S03]  /*25e0*/  ISETP.GT.AND P1, PT, R3, 0x8, PT ;  /* 0x000000080300780c */ /* 0x000fc60003f24270 */
[----:B------:R-:W-:Y:S01]  /*25f0*/  FMUL R12, R13, R156 ;  /* 0x0000009c0d0c7220 */ /* 0x000fe20000400000 */
[----:B------:R-:W-:-:S03]  /*2600*/  ISETP.GT.AND P2, PT, R0, RZ, P1 ;  /* 0x000000ff0000720c */ /* 0x000fc60000f44270 */
[----:B------:R-:W-:-:S05]  /*2610*/  FFMA R27, R27, R155, R12 ;  /* 0x0000009b1b1b7223 */ /* 0x000fca000000000c */
[----:B------:R-:W-:-:S05]  /*2620*/  F2FP.TF32.F32.PACK_B R27, R27 ;  /* 0x0000001bff1b723e */ /* 0x000fca00024050ff */
[----:B------:R3:W-:Y:S01]  /*2630*/  @P0 STG.E desc[UR36][R10.64+0x4], R27 ;  /* 0x0000041b0a000986 */ /* 0x0007e2000c101924 */
[----:B------:R-:W-:Y:S05]  /*2640*/  @!P2 BRA `(.L_x_39) ;  /* 0x000000000004a947 */ /* 0x000fea0003800000 */
[----:B------:R4:W5:Y:S02]  /*2650*/  LDG.E.LTC128B R24, desc[UR36][R6.64+0x20] ;  /* 0x0000202406187981 */ /* 0x000964000c1e1920 */
.L_x_39:
[----:B------:R-:W-:Y:S05]  /*2660*/  BSYNC B1 ;  /* 0x0000000000017941 */ /* 0x000fea0003800000 */
.L_x_38:
        /* <DEDUP_REMOVED lines=10> */
.L_x_41:
[----:B------:R-:W-:Y:S05]  /*2710*/  BSYNC B1 ;  /* 0x0000000000017941 */ /* 0x000fea0003800000 */
.L_x_40:
[----:B0----5:R-:W-:Y:S01]  /*2720*/  LOP3.LUT R13, R24, 0xffffe000, RZ, 0xc0, !PT ;  /* 0xffffe000180d7812 */ /* 0x021fe200078ec0ff */
[----:B------:R-:W-:Y:S01]  /*2730*/  BSSY B1, `(.L_x_42) ;  /* 0x0000008000017945 */ /* 0x000fe20003800000 */
[----:B------:R-:W-:-:S03]  /*2740*/  ISETP.GT.AND P1, PT, R0, 0x8, P1 ;  /* 0x000000080000780c */ /* 0x000fc60000f24270 */
[----:B------:R-:W-:-:S04]  /*2750*/  FMUL R12, R13, R156 ;  /* 0x0000009c0d0c7220 */ /* 0x000fc80000400000 */
[----:B------:R-:W-:-:S05]  /*2760*/  FFMA R29, R29, R155, R12 ;  /* 0x0000009b1d1d7223 */ /* 0x000fca000000000c */
[----:B------:R-:W-:-:S05]  /*2770*/  F2FP.TF32.F32.PACK_B R29, R29 ;  /* 0x0000001dff1d723e */ /* 0x000fca00024050ff */
[----:B------:R0:W-:Y:S01]  /*2780*/  @P3 STG.E desc[UR36][R4.64+0x24], R29 ;  /* 0x0000241d04003986 */ /* 0x0001e2000c101924 */
[----:B------:R-:W-:Y:S05]  /*2790*/  @!P1 BRA `(.L_x_43) ;  /* 0x0000000000049947 */ /* 0x000fea0003800000 */
[----:B------:R0:W5:Y:S02]  /*27a0*/  LDG.E.LTC128B R24, desc[UR36][R8.64+0x20] ;  /* 0x0000202408187981 */ /* 0x000164000c1e1920 */
.L_x_43:
[----:B------:R-:W-:Y:S05]  /*27b0*/  BSYNC B1 ;  /* 0x0000000000017941 */ /* 0x000fea0003800000 */
.L_x_42:
[----:B-----5:R-:W-:Y:S01]  /*27c0*/  LOP3.LUT R13, R24, 0xffffe000, RZ, 0xc0, !PT ;  /* 0xffffe000180d7812 */ /* 0x020fe200078ec0ff */
        /* <DEDUP_REMOVED lines=8> */
.L_x_45:
[----:B------:R-:W-:Y:S05]  /*2850*/  BSYNC B1 ;  /* 0x0000000000017941 */ /* 0x000fea0003800000 */
.L_x_44:
[----:B0----5:R-:W-:Y:S01]  /*2860*/  LOP3.LUT R13, R24, 0xffffe000, RZ, 0xc0, !PT ;  /* 0xffffe000180d7812 */ /* 0x021fe200078ec0ff */
        /* <DEDUP_REMOVED lines=9> */
.L_x_47:
[----:B------:R-:W-:Y:S05]  /*2900*/  BSYNC B1 ;  /* 0x0000000000017941 */ /* 0x000fea0003800000 */
.L_x_46:
        /* <DEDUP_REMOVED lines=10> */
.L_x_49:
[----:B------:R-:W-:Y:S05]  /*29b0*/  BSYNC B1 ;  /* 0x0000000000017941 */ /* 0x000fea0003800000 */
.L_x_48:
        /* <DEDUP_REMOVED lines=9> */
.L_x_51:
[----:B------:R-:W-:Y:S05]  /*2a50*/  BSYNC B1 ;  /* 0x0000000000017941 */ /* 0x000fea0003800000 */
.L_x_50:
        /* <DEDUP_REMOVED lines=9> */
.L_x_53:
[----:B------:R-:W-:Y:S05]  /*2af0*/  BSYNC B1 ;  /* 0x0000000000017941 */ /* 0x000fea0003800000 */
.L_x_52:
        /* <DEDUP_REMOVED lines=10> */
.L_x_55:
[----:B------:R-:W-:Y:S05]  /*2ba0*/  BSYNC B1 ;  /* 0x0000000000017941 */ /* 0x000fea0003800000 */
.L_x_54:
        /* <DEDUP_REMOVED lines=10> */
.L_x_57:
[----:B------:R-:W-:Y:S05]  /*2c50*/  BSYNC B1 ;  /* 0x0000000000017941 */ /* 0x000fea0003800000 */
.L_x_56:
        /* <DEDUP_REMOVED lines=9> */
.L_x_59:
[----:B------:R-:W-:Y:S05]  /*2cf0*/  BSYNC B1 ;  /* 0x0000000000017941 */ /* 0x000fea0003800000 */
.L_x_58:
        /* <DEDUP_REMOVED lines=9> */
.L_x_61:
[----:B------:R-:W-:Y:S05]  /*2d90*/  BSYNC B1 ;  /* 0x0000000000017941 */ /* 0x000fea0003800000 */
.L_x_60:
        /* <DEDUP_REMOVED lines=10> */
.L_x_63:
[----:B------:R-:W-:Y:S05]  /*2e40*/  BSYNC B1 ;  /* 0x0000000000017941 */ /* 0x000fea0003800000 */
.L_x_62:
        /* <DEDUP_REMOVED lines=10> */
.L_x_65:
[----:B------:R-:W-:Y:S05]  /*2ef0*/  BSYNC B1 ;  /* 0x0000000000017941 */ /* 0x000fea0003800000 */
.L_x_64:
        /* <DEDUP_REMOVED lines=9> */
.L_x_67:
[----:B------:R-:W-:Y:S05]  /*2f90*/  BSYNC B1 ;  /* 0x0000000000017941 */ /* 0x000fea0003800000 */
.L_x_66:
        /* <DEDUP_REMOVED lines=9> */
.L_x_69:
[----:B------:R-:W-:Y:S05]  /*3030*/  BSYNC B1 ;  /* 0x0000000000017941 */ /* 0x000fea0003800000 */
.L_x_68:
        /* <DEDUP_REMOVED lines=10> */
.L_x_71:
[----:B------:R-:W-:Y:S05]  /*30e0*/  BSYNC B1 ;  /* 0x0000000000017941 */ /* 0x000fea0003800000 */
.L_x_70:
        /* <DEDUP_REMOVED lines=10> */
.L_x_73:
[----:B------:R-:W-:Y:S05]  /*3190*/  BSYNC B1 ;  /* 0x0000000000017941 */ /* 0x000fea0003800000 */
.L_x_72:
        /* <DEDUP_REMOVED lines=9> */
.L_x_75:
[----:B------:R-:W-:Y:S05]  /*3230*/  BSYNC B1 ;  /* 0x0000000000017941 */ /* 0x000fea0003800000 */
.L_x_74:
        /* <DEDUP_REMOVED lines=9> */
.L_x_77:
[----:B------:R-:W-:Y:S05]  /*32d0*/  BSYNC B1 ;  /* 0x0000000000017941 */ /* 0x000fea0003800000 */
.L_x_76:
        /* <DEDUP_REMOVED lines=10> */
.L_x_79:
[----:B------:R-:W-:Y:S05]  /*3380*/  BSYNC B1 ;  /* 0x0000000000017941 */ /* 0x000fea0003800000 */
.L_x_78:
        /* <DEDUP_REMOVED lines=10> */
.L_x_81:
[----:B------:R-:W-:Y:S05]  /*3430*/  BSYNC B1 ;  /* 0x0000000000017941 */ /* 0x000fea0003800000 */
.L_x_80:
        /* <DEDUP_REMOVED lines=9> */
.L_x_83:
[----:B------:R-:W-:Y:S05]  /*34d0*/  BSYNC B1 ;  /* 0x0000000000017941 */ /* 0x000fea0003800000 */
.L_x_82:
        /* <DEDUP_REMOVED lines=9> */
.L_x_85:
[----:B------:R-:W-:Y:S05]  /*3570*/  BSYNC B1 ;  /* 0x0000000000017941 */ /* 0x000fea0003800000 */
.L_x_84:
        /* <DEDUP_REMOVED lines=10> */
.L_x_87:
[----:B------:R-:W-:Y:S05]  /*3620*/  BSYNC B1 ;  /* 0x0000000000017941 */ /* 0x000fea0003800000 */
.L_x_86:
        /* <DEDUP_REMOVED lines=10> */
.L_x_89:
[----:B------:R-:W-:Y:S05]  /*36d0*/  BSYNC B1 ;  /* 0x0000000000017941 */ /* 0x000fea0003800000 */
.L_x_88:
        /* <DEDUP_REMOVED lines=9> */
.L_x_91:
[----:B------:R-:W-:Y:S05]  /*3770*/  BSYNC B1 ;  /* 0x0000000000017941 */ /* 0x000fea0003800000 */
.L_x_90:
        /* <DEDUP_REMOVED lines=9> */
.L_x_93:
[----:B------:R-:W-:Y:S05]  /*3810*/  BSYNC B1 ;  /* 0x0000000000017941 */ /* 0x000fea0003800000 */
.L_x_92:
        /* <DEDUP_REMOVED lines=10> */
.L_x_95:
[----:B------:R-:W-:Y:S05]  /*38c0*/  BSYNC B1 ;  /* 0x0000000000017941 */ /* 0x000fea0003800000 */
.L_x_94:
        /* <DEDUP_REMOVED lines=10> */
.L_x_97:
[----:B------:R-:W-:Y:S05]  /*3970*/  BSYNC B1 ;  /* 0x0000000000017941 */ /* 0x000fea0003800000 */
.L_x_96:
        /* <DEDUP_REMOVED lines=9> */
.L_x_99:
[----:B------:R-:W-:Y:S05]  /*3a10*/  BSYNC B1 ;  /* 0x0000000000017941 */ /* 0x000fea0003800000 */
.L_x_98:
        /* <DEDUP_REMOVED lines=9> */
.L_x_101:
[----:B------:R-:W-:Y:S05]  /*3ab0*/  BSYNC B1 ;  /* 0x0000000000017941 */ /* 0x000fea0003800000 */
.L_x_100:
        /* <DEDUP_REMOVED lines=10> */
.L_x_103:
[----:B------:R-:W-:Y:S05]  /*3b60*/  BSYNC B1 ;  /* 0x0000000000017941 */ /* 0x000fea0003800000 */
.L_x_102:
        /* <DEDUP_REMOVED lines=10> */
.L_x_105:
[----:B------:R-:W-:Y:S05]  /*3c10*/  BSYNC B1 ;  /* 0x0000000000017941 */ /* 0x000fea0003800000 */
.L_x_104:
        /* <DEDUP_REMOVED lines=9> */
.L_x_107:
[----:B------:R-:W-:Y:S05]  /*3cb0*/  BSYNC B1 ;  /* 0x0000000000017941 */ /* 0x000fea0003800000 */
.L_x_106:
        /* <DEDUP_REMOVED lines=9> */
.L_x_109:
[----:B------:R-:W-:Y:S05]  /*3d50*/  BSYNC B1 ;  /* 0x0000000000017941 */ /* 0x000fea0003800000 */
.L_x_108:
        /* <DEDUP_REMOVED lines=10> */
.L_x_111:
[----:B------:R-:W-:Y:S05]  /*3e00*/  BSYNC B1 ;  /* 0x0000000000017941 */ /* 0x000fea0003800000 */
.L_x_110:
        /* <DEDUP_REMOVED lines=10> */
.L_x_113:
[----:B------:R-:W-:Y:S05]  /*3eb0*/  BSYNC B1 ;  /* 0x0000000000017941 */ /* 0x000fea0003800000 */
.L_x_112:
        /* <DEDUP_REMOVED lines=9> */
.L_x_115:
[----:B------:R-:W-:Y:S05]  /*3f50*/  BSYNC B1 ;  /* 0x0000000000017941 */ /* 0x000fea0003800000 */
.L_x_114:
        /* <DEDUP_REMOVED lines=9> */
.L_x_117:
[----:B------:R-:W-:Y:S05]  /*3ff0*/  BSYNC B1 ;  /* 0x0000000000017941 */ /* 0x000fea0003800000 */
.L_x_116:
        /* <DEDUP_REMOVED lines=10> */
.L_x_119:
[----:B------:R-:W-:Y:S05]  /*40a0*/  BSYNC B1 ;  /* 0x0000000000017941 */ /* 0x000fea0003800000 */
.L_x_118:
        /* <DEDUP_REMOVED lines=10> */
.L_x_121:
[----:B------:R-:W-:Y:S05]  /*4150*/  BSYNC B1 ;  /* 0x0000000000017941 */ /* 0x000fea0003800000 */
.L_x_120:
        /* <DEDUP_REMOVED lines=9> */
.L_x_123:
[----:B------:R-:W-:Y:S05]  /*41f0*/  BSYNC B1 ;  /* 0x0000000000017941 */ /* 0x000fea0003800000 */
.L_x_122:
        /* <DEDUP_REMOVED lines=9> */
.L_x_125:
[----:B------:R-:W-:Y:S05]  /*4290*/  BSYNC B1 ;  /* 0x0000000000017941 */ /* 0x000fea0003800000 */
.L_x_124:
        /* <DEDUP_REMOVED lines=10> */
.L_x_127:
[----:B------:R-:W-:Y:S05]  /*4340*/  BSYNC B1 ;  /* 0x0000000000017941 */ /* 0x000fea0003800000 */
.L_x_126:
        /* <DEDUP_REMOVED lines=10> */
.L_x_129:
[----:B------:R-:W-:Y:S05]  /*43f0*/  BSYNC B1 ;  /* 0x0000000000017941 */ /* 0x000fea0003800000 */
.L_x_128:
        /* <DEDUP_REMOVED lines=9> */
.L_x_131:
[----:B------:R-:W-:Y:S05]  /*4490*/  BSYNC B1 ;  /* 0x0000000000017941 */ /* 0x000fea0003800000 */
.L_x_130:
        /* <DEDUP_REMOVED lines=9> */
.L_x_133:
[----:B------:R-:W-:Y:S05]  /*4530*/  BSYNC B1 ;  /* 0x0000000000017941 */ /* 0x000fea0003800000 */
.L_x_132:
        /* <DEDUP_REMOVED lines=10> */
.L_x_135:
[----:B------:R-:W-:Y:S05]  /*45e0*/  BSYNC B1 ;  /* 0x0000000000017941 */ /* 0x000fea0003800000 */
.L_x_134:
        /* <DEDUP_REMOVED lines=10> */
.L_x_137:
[----:B------:R-:W-:Y:S05]  /*4690*/  BSYNC B1 ;  /* 0x0000000000017941 */ /* 0x000fea0003800000 */
.L_x_136:
        /* <DEDUP_REMOVED lines=9> */
.L_x_139:
[----:B------:R-:W-:Y:S05]  /*4730*/  BSYNC B1 ;  /* 0x0000000000017941 */ /* 0x000fea0003800000 */
.L_x_138:
        /* <DEDUP_REMOVED lines=9> */
.L_x_141:
[----:B------:R-:W-:Y:S05]  /*47d0*/  BSYNC B1 ;  /* 0x0000000000017941 */ /* 0x000fea0003800000 */
.L_x_140:
        /* <DEDUP_REMOVED lines=10> */
.L_x_143:
[----:B------:R-:W-:Y:S05]  /*4880*/  BSYNC B1 ;  /* 0x0000000000017941 */ /* 0x000fea0003800000 */
.L_x_142:
        /* <DEDUP_REMOVED lines=10> */
.L_x_145:
[----:B------:R-:W-:Y:S05]  /*4930*/  BSYNC B1 ;  /* 0x0000000000017941 */ /* 0x000fea0003800000 */
.L_x_144:
        /* <DEDUP_REMOVED lines=9> */
.L_x_147:
[----:B------:R-:W-:Y:S05]  /*49d0*/  BSYNC B1 ;  /* 0x0000000000017941 */ /* 0x000fea0003800000 */
.L_x_146:
        /* <DEDUP_REMOVED lines=9> */
.L_x_149:
[----:B------:R-:W-:Y:S05]  /*4a70*/  BSYNC B1 ;  /* 0x0000000000017941 */ /* 0x000fea0003800000 */
.L_x_148:
        /* <DEDUP_REMOVED lines=10> */
.L_x_151:
[----:B------:R-:W-:Y:S05]  /*4b20*/  BSYNC B1 ;  /* 0x0000000000017941 */ /* 0x000fea0003800000 */
.L_x_150:
        /* <DEDUP_REMOVED lines=10> */
.L_x_153:
[----:B------:R-:W-:Y:S05]  /*4bd0*/  BSYNC B1 ;  /* 0x0000000000017941 */ /* 0x000fea0003800000 */
.L_x_152:
        /* <DEDUP_REMOVED lines=9> */
.L_x_155:
[----:B------:R-:W-:Y:S05]  /*4c70*/  BSYNC B1 ;  /* 0x0000000000017941 */ /* 0x000fea0003800000 */
.L_x_154:
        /* <DEDUP_REMOVED lines=9> */
.L_x_157:
[----:B------:R-:W-:Y:S05]  /*4d10*/  BSYNC B1 ;  /* 0x0000000000017941 */ /* 0x000fea0003800000 */
.L_x_156:
        /* <DEDUP_REMOVED lines=10> */
.L_x_159:
[----:B------:R-:W-:Y:S05]  /*4dc0*/  BSYNC B1 ;  /* 0x0000000000017941 */ /* 0x000fea0003800000 */
.L_x_158:
        /* <DEDUP_REMOVED lines=10> */
.L_x_161:
[----:B------:R-:W-:Y:S05]  /*4e70*/  BSYNC B1 ;  /* 0x0000000000017941 */ /* 0x000fea0003800000 */
.L_x_160:
        /* <DEDUP_REMOVED lines=9> */
.L_x_163:
[----:B------:R-:W-:Y:S05]  /*4f10*/  BSYNC B1 ;  /* 0x0000000000017941 */ /* 0x000fea0003800000 */
.L_x_162:
        /* <DEDUP_REMOVED lines=9> */
.L_x_165:
[----:B------:R-:W-:Y:S05]  /*4fb0*/  BSYNC B1 ;  /* 0x0000000000017941 */ /* 0x000fea0003800000 */
.L_x_164:
        /* <DEDUP_REMOVED lines=10> */
.L_x_167:
[----:B------:R-:W-:Y:S05]  /*5060*/  BSYNC B1 ;  /* 0x0000000000017941 */ /* 0x000fea0003800000 */
.L_x_166:
        /* <DEDUP_REMOVED lines=10> */
.L_x_169:
[----:B------:R-:W-:Y:S05]  /*5110*/  BSYNC B1 ;  /* 0x0000000000017941 */ /* 0x000fea0003800000 */
.L_x_168:
        /* <DEDUP_REMOVED lines=9> */
.L_x_171:
[----:B------:R-:W-:Y:S05]  /*51b0*/  BSYNC B1 ;  /* 0x0000000000017941 */ /* 0x000fea0003800000 */
.L_x_170:
        /* <DEDUP_REMOVED lines=9> */
.L_x_173:
[----:B------:R-:W-:Y:S05]  /*5250*/  BSYNC B1 ;  /* 0x0000000000017941 */ /* 0x000fea0003800000 */
.L_x_172:
        /* <DEDUP_REMOVED lines=10> */
.L_x_175:
[----:B------:R-:W-:Y:S05]  /*5300*/  BSYNC B1 ;  /* 0x0000000000017941 */ /* 0x000fea0003800000 */
.L_x_174:
        /* <DEDUP_REMOVED lines=10> */
.L_x_177:
[----:B------:R-:W-:Y:S05]  /*53b0*/  BSYNC B1 ;  /* 0x0000000000017941 */ /* 0x000fea0003800000 */
.L_x_176:
        /* <DEDUP_REMOVED lines=9> */
.L_x_179:
[----:B------:R-:W-:Y:S05]  /*5450*/  BSYNC B1 ;  /* 0x0000000000017941 */ /* 0x000fea0003800000 */
.L_x_178:
        /* <DEDUP_REMOVED lines=9> */
.L_x_181:
[----:B------:R-:W-:Y:S05]  /*54f0*/  BSYNC B1 ;  /* 0x0000000000017941 */ /* 0x000fea0003800000 */
.L_x_180:
        /* <DEDUP_REMOVED lines=10> */
.L_x_183:
[----:B------:R-:W-:Y:S05]  /*55a0*/  BSYNC B1 ;  /* 0x0000000000017941 */ /* 0x000fea0003800000 */
.L_x_182:
        /* <DEDUP_REMOVED lines=10> */
.L_x_185:
[----:B------:R-:W-:Y:S05]  /*5650*/  BSYNC B1 ;  /* 0x0000000000017941 */ /* 0x000fea0003800000 */
.L_x_184:
        /* <DEDUP_REMOVED lines=9> */
.L_x_187:
[----:B------:R-:W-:Y:S05]  /*56f0*/  BSYNC B1 ;  /* 0x0000000000017941 */ /* 0x000fea0003800000 */
.L_x_186:
        /* <DEDUP_REMOVED lines=9> */
.L_x_189:
[----:B------:R-:W-:Y:S05]  /*5790*/  BSYNC B1 ;  /* 0x0000000000017941 */ /* 0x000fea0003800000 */
.L_x_188:
        /* <DEDUP_REMOVED lines=10> */
.L_x_191:
[----:B------:R-:W-:Y:S05]  /*5840*/  BSYNC B1 ;  /* 0x0000000000017941 */ /* 0x000fea0003800000 */
.L_x_190:
        /* <DEDUP_REMOVED lines=10> */
.L_x_193:
[----:B------:R-:W-:Y:S05]  /*58f0*/  BSYNC B1 ;  /* 0x0000000000017941 */ /* 0x000fea0003800000 */
.L_x_192:
        /* <DEDUP_REMOVED lines=9> */
.L_x_195:
[----:B------:R-:W-:Y:S05]  /*5990*/  BSYNC B1 ;  /* 0x0000000000017941 */ /* 0x000fea0003800000 */
.L_x_194:
        /* <DEDUP_REMOVED lines=9> */
.L_x_197:
[----:B------:R-:W-:Y:S05]  /*5a30*/  BSYNC B1 ;  /* 0x0000000000017941 */ /* 0x000fea0003800000 */
.L_x_196:
        /* <DEDUP_REMOVED lines=10> */
.L_x_199:
[----:B------:R-:W-:Y:S05]  /*5ae0*/  BSYNC B1 ;  /* 0x0000000000017941 */ /* 0x000fea0003800000 */
.L_x_198:
        /* <DEDUP_REMOVED lines=10> */
.L_x_201:
[----:B------:R-:W-:Y:S05]  /*5b90*/  BSYNC B1 ;  /* 0x0000000000017941 */ /* 0x000fea0003800000 */
.L_x_200:
        /* <DEDUP_REMOVED lines=9> */
.L_x_203:
[----:B------:R-:W-:Y:S05]  /*5c30*/  BSYNC B1 ;  /* 0x0000000000017941 */ /* 0x000fea0003800000 */
.L_x_202:
        /* <DEDUP_REMOVED lines=9> */
.L_x_205:
[----:B------:R-:W-:Y:S05]  /*5cd0*/  BSYNC B1 ;  /* 0x0000000000017941 */ /* 0x000fea0003800000 */
.L_x_204:
        /* <DEDUP_REMOVED lines=10> */
.L_x_207:
[----:B------:R-:W-:Y:S05]  /*5d80*/  BSYNC B1 ;  /* 0x0000000000017941 */ /* 0x000fea0003800000 */
.L_x_206:
        /* <DEDUP_REMOVED lines=10> */
.L_x_209:
[----:B------:R-:W-:Y:S05]  /*5e30*/  BSYNC B1 ;  /* 0x0000000000017941 */ /* 0x000fea0003800000 */
.L_x_208:
        /* <DEDUP_REMOVED lines=9> */
.L_x_211:
[----:B------:R-:W-:Y:S05]  /*5ed0*/  BSYNC B1 ;  /* 0x0000000000017941 */ /* 0x000fea0003800000 */
.L_x_210:
        /* <DEDUP_REMOVED lines=9> */
.L_x_213:
[----:B------:R-:W-:Y:S05]  /*5f70*/  BSYNC B1 ;  /* 0x0000000000017941 */ /* 0x000fea0003800000 */
.L_x_212:
        /* <DEDUP_REMOVED lines=10> */
.L_x_215:
[----:B------:R-:W-:Y:S05]  /*6020*/  BSYNC B1 ;  /* 0x0000000000017941 */ /* 0x000fea0003800000 */
.L_x_214:
        /* <DEDUP_REMOVED lines=10> */
.L_x_217:
[----:B------:R-:W-:Y:S05]  /*60d0*/  BSYNC B1 ;  /* 0x0000000000017941 */ /* 0x000fea0003800000 */
.L_x_216:
        /* <DEDUP_REMOVED lines=9> */
.L_x_219:
[----:B------:R-:W-:Y:S05]  /*6170*/  BSYNC B1 ;  /* 0x0000000000017941 */ /* 0x000fea0003800000 */
.L_x_218:
        /* <DEDUP_REMOVED lines=9> */
.L_x_221:
[----:B------:R-:W-:Y:S05]  /*6210*/  BSYNC B1 ;  /* 0x0000000000017941 */ /* 0x000fea0003800000 */
.L_x_220:
        /* <DEDUP_REMOVED lines=10> */
.L_x_223:
[----:B------:R-:W-:Y:S05]  /*62c0*/  BSYNC B1 ;  /* 0x0000000000017941 */ /* 0x000fea0003800000 */
.L_x_222:
        /* <DEDUP_REMOVED lines=10> */
.L_x_225:
[----:B------:R-:W-:Y:S05]  /*6370*/  BSYNC B1 ;  /* 0x0000000000017941 */ /* 0x000fea0003800000 */
.L_x_224:
        /* <DEDUP_REMOVED lines=9> */
.L_x_227:
[----:B------:R-:W-:Y:S05]  /*6410*/  BSYNC B1 ;  /* 0x0000000000017941 */ /* 0x000fea0003800000 */
.L_x_226:
        /* <DEDUP_REMOVED lines=9> */
.L_x_229:
[----:B------:R-:W-:Y:S05]  /*64b0*/  BSYNC B1 ;  /* 0x0000000000017941 */ /* 0x000fea0003800000 */
.L_x_228:
        /* <DEDUP_REMOVED lines=10> */
.L_x_231:
[----:B------:R-:W-:Y:S05]  /*6560*/  BSYNC B1 ;  /* 0x0000000000017941 */ /* 0x000fea0003800000 */
.L_x_230:
        /* <DEDUP_REMOVED lines=10> */
.L_x_233:
[----:B------:R-:W-:Y:S05]  /*6610*/  BSYNC B1 ;  /* 0x0000000000017941 */ /* 0x000fea0003800000 */
.L_x_232:
        /* <DEDUP_REMOVED lines=9> */
.L_x_235:
[----:B------:R-:W-:Y:S05]  /*66b0*/  BSYNC B1 ;  /* 0x0000000000017941 */ /* 0x000fea0003800000 */
.L_x_234:
        /* <DEDUP_REMOVED lines=9> */
.L_x_237:
[----:B------:R-:W-:Y:S05]  /*6750*/  BSYNC B1 ;  /* 0x0000000000017941 */ /* 0x000fea0003800000 */
.L_x_236:
        /* <DEDUP_REMOVED lines=10> */
.L_x_239:
[----:B------:R-:W-:Y:S05]  /*6800*/  BSYNC B1 ;  /* 0x0000000000017941 */ /* 0x000fea0003800000 */
.L_x_238:
        /* <DEDUP_REMOVED lines=10> */
.L_x_241:
[----:B------:R-:W-:Y:S05]  /*68b0*/  BSYNC B1 ;  /* 0x0000000000017941 */ /* 0x000fea0003800000 */
.L_x_240:
        /* <DEDUP_REMOVED lines=9> */
.L_x_243:
[----:B------:R-:W-:Y:S05]  /*6950*/  BSYNC B1 ;  /* 0x0000000000017941 */ /* 0x000fea0003800000 */
.L_x_242:
        /* <DEDUP_REMOVED lines=9> */
.L_x_245:
[----:B------:R-:W-:Y:S05]  /*69f0*/  BSYNC B1 ;  /* 0x0000000000017941 */ /* 0x000fea0003800000 */
.L_x_244:
        /* <DEDUP_REMOVED lines=10> */
.L_x_247:
[----:B------:R-:W-:Y:S05]  /*6aa0*/  BSYNC B1 ;  /* 0x0000000000017941 */ /* 0x000fea0003800000 */
.L_x_246:
        /* <DEDUP_REMOVED lines=10> */
.L_x_249:
[----:B------:R-:W-:Y:S05]  /*6b50*/  BSYNC B1 ;  /* 0x0000000000017941 */ /* 0x000fea0003800000 */
.L_x_248:
        /* <DEDUP_REMOVED lines=9> */
.L_x_251:
[----:B------:R-:W-:Y:S05]  /*6bf0*/  BSYNC B1 ;  /* 0x0000000000017941 */ /* 0x000fea0003800000 */
.L_x_250:
        /* <DEDUP_REMOVED lines=9> */
.L_x_253:
[----:B------:R-:W-:Y:S05]  /*6c90*/  BSYNC B1 ;  /* 0x0000000000017941 */ /* 0x000fea0003800000 */
.L_x_252:
        /* <DEDUP_REMOVED lines=10> */
.L_x_255:
[----:B------:R-:W-:Y:S05]  /*6d40*/  BSYNC B1 ;  /* 0x0000000000017941 */ /* 0x000fea0003800000 */
.L_x_254:
        /* <DEDUP_REMOVED lines=10> */
.L_x_257:
[----:B------:R-:W-:Y:S05]  /*6df0*/  BSYNC B1 ;  /* 0x0000000000017941 */ /* 0x000fea0003800000 */
.L_x_256:
        /* <DEDUP_REMOVED lines=9> */
.L_x_259:
[----:B------:R-:W-:Y:S05]  /*6e90*/  BSYNC B1 ;  /* 0x0000000000017941 */ /* 0x000fea0003800000 */
.L_x_258:
        /* <DEDUP_REMOVED lines=9> */
.L_x_261:
[----:B------:R-:W-:Y:S05]  /*6f30*/  BSYNC B1 ;  /* 0x0000000000017941 */ /* 0x000fea0003800000 */
.L_x_260:
        /* <DEDUP_REMOVED lines=10> */
.L_x_263:
[----:B------:R-:W-:Y:S05]  /*6fe0*/  BSYNC B1 ;  /* 0x0000000000017941 */ /* 0x000fea0003800000 */
.L_x_262:
        /* <DEDUP_REMOVED lines=10> */
.L_x_265:
[----:B------:R-:W-:Y:S05]  /*7090*/  BSYNC B1 ;  /* 0x0000000000017941 */ /* 0x000fea0003800000 */
.L_x_264:
        /* <DEDUP_REMOVED lines=9> */
.L_x_267:
[----:B------:R-:W-:Y:S05]  /*7130*/  BSYNC B1 ;  /* 0x0000000000017941 */ /* 0x000fea0003800000 */
.L_x_266:
        /* <DEDUP_REMOVED lines=9> */
.L_x_269:
[----:B------:R-:W-:Y:S05]  /*71d0*/  BSYNC B1 ;  /* 0x0000000000017941 */ /* 0x000fea0003800000 */
.L_x_268:
        /* <DEDUP_REMOVED lines=10> */
.L_x_271:
[----:B------:R-:W-:Y:S05]  /*7280*/  BSYNC B1 ;  /* 0x0000000000017941 */ /* 0x000fea0003800000 */
.L_x_270:
        /* <DEDUP_REMOVED lines=10> */
.L_x_273:
[----:B------:R-:W-:Y:S05]  /*7330*/  BSYNC B1 ;  /* 0x0000000000017941 */ /* 0x000fea0003800000 */
.L_x_272:
        /* <DEDUP_REMOVED lines=9> */
.L_x_275:
[----:B------:R-:W-:Y:S05]  /*73d0*/  BSYNC B1 ;  /* 0x0000000000017941 */ /* 0x000fea0003800000 */
.L_x_274:
        /* <DEDUP_REMOVED lines=9> */
.L_x_277:
[----:B------:R-:W-:Y:S05]  /*7470*/  BSYNC B1 ;  /* 0x0000000000017941 */ /* 0x000fea0003800000 */
.L_x_276:
        /* <DEDUP_REMOVED lines=10> */
.L_x_279:
[----:B------:R-:W-:Y:S05]  /*7520*/  BSYNC B1 ;  /* 0x0000000000017941 */ /* 0x000fea0003800000 */
.L_x_278:
        /* <DEDUP_REMOVED lines=10> */
.L_x_281:
[----:B------:R-:W-:Y:S05]  /*75d0*/  BSYNC B1 ;  /* 0x0000000000017941 */ /* 0x000fea0003800000 */
.L_x_280:
[----:B-----5:R-:W-:Y:S01]  /*75e0*/  LOP3.LUT R3, R24, 0xffffe000, RZ, 0xc0, !PT ;  /* 0xffffe00018037812 */ /* 0x020fe200078ec0ff */
[----:B------:R-:W-:Y:S01]  /*75f0*/  BSSY B1, `(.L_x_282) ;  /* 0x0000008000017945 */ /* 0x000fe20003800000 */
[----:B------:R-:W-:-:S03]  /*7600*/  ISETP.GT.AND P1, PT, R0, 0x8, P1 ;  /* 0x000000080000780c */ /* 0x000fc60000f24270 */
[----:B01--4-:R-:W-:-:S04]  /*7610*/  FMUL R6, R3, R156 ;  /* 0x0000009c03067220 */ /* 0x013fc80000400000 */
[----:B------:R-:W-:-:S05]  /*7620*/  FFMA R149, R149, R155, R6 ;  /* 0x0000009b95957223 */ /* 0x000fca0000000006 */
[----:B------:R-:W-:-:S05]  /*7630*/  F2FP.TF32.F32.PACK_B R149, R149 ;  /* 0x00000095ff95723e */ /* 0x000fca00024050ff */
[----:B------:R0:W-:Y:S01]  /*7640*/  @P3 STG.E desc[UR36][R4.64+0x3e4], R149 ;  /* 0x0003e49504003986 */ /* 0x0001e2000c101924 */
[----:B------:R-:W-:Y:S05]  /*7650*/  @!P1 BRA `(.L_x_283) ;  /* 0x0000000000049947 */ /* 0x000fea0003800000 */
[----:B------:R1:W5:Y:S02]  /*7660*/  LDG.E.LTC128B R24, desc[UR36][R8.64+0x3e0] ;  /* 0x0003e02408187981 */ /* 0x000364000c1e1920 */
.L_x_283:
[----:B------:R-:W-:Y:S05]  /*7670*/  BSYNC B1 ;  /* 0x0000000000017941 */ /* 0x000fea0003800000 */
.L_x_282:
[----:B-----5:R-:W-:Y:S01]  /*7680*/  LOP3.LUT R3, R24, 0xffffe000, RZ, 0xc0, !PT ;  /* 0xffffe00018037812 */ /* 0x020fe200078ec0ff */
[----:B0-----:R-:W-:Y:S01]  /*7690*/  @P1 IMAD.MOV.U32 R4, RZ, RZ, R10 ;  /* 0x000000ffff041224 */ /* 0x001fe200078e000a */
[----:B------:R-:W-:Y:S01]  /*76a0*/  ISETP.GT.AND P0, PT, R0, 0x8, P0 ;  /* 0x000000080000780c */ /* 0x000fe20000704270 */
[----:B------:R-:W-:Y:S01]  /*76b0*/  @P1 IMAD.MOV.U32 R5, RZ, RZ, R11 ;  /* 0x000000ffff051224 */ /* 0x000fe200078e000b */
[----:B------:R-:W-:Y:S01]  /*76c0*/  BSSY B1, `(.L_x_284) ;  /* 0x0000007000017945 */ /* 0x000fe20003800000 */
[----:B------:R-:W-:-:S04]  /*76d0*/  FMUL R3, R3, R156 ;  /* 0x0000009c03037220 */ /* 0x000fc80000400000 */
[----:B------:R-:W-:-:S05]  /*76e0*/  FFMA R3, R150, R155, R3 ;  /* 0x0000009b96037223 */ /* 0x000fca0000000003 */
[----:B------:R-:W-:-:S05]  /*76f0*/  F2FP.TF32.F32.PACK_B R3, R3 ;  /* 0x00000003ff03723e */ /* 0x000fca00024050ff */
[----:B------:R0:W-:Y:S01]  /*7700*/  @P1 STG.E desc[UR36][R4.64+0x3e0], R3 ;  /* 0x0003e00304001986 */ /* 0x0001e2000c101924 */
[----:B------:R-:W-:Y:S05]  /*7710*/  @!P0 BRA `(.L_x_285) ;  /* 0x0000000000048947 */ /* 0x000fea0003800000 */
[----:B------:R4:W5:Y:S02]  /*7720*/  LDG.E.LTC128B R24, desc[UR36][R8.64+0x3e4] ;  /* 0x0003e42408187981 */ /* 0x000964000c1e1920 */
.L_x_285:
[----:B------:R-:W-:Y:S05]  /*7730*/  BSYNC B1 ;  /* 0x0000000000017941 */ /* 0x000fea0003800000 */
.L_x_284:
[----:B------:R-:W-:Y:S05]  /*7740*/  @!P0 BRA `(.L_x_286) ;  /* 0x0000002400308947 */ /* 0x000fea0003800000 */
[----:B0----5:R-:W-:-:S05]  /*7750*/  LOP3.LUT R3, R24, 0xffffe000, RZ, 0xc0, !PT ;  /* 0xffffe00018037812 */ /* 0x021fca00078ec0ff */
[----:B------:R-:W-:-:S04]  /*7760*/  FMUL R0, R3, R156 ;  /* 0x0000009c03007220 */ /* 0x000fc80000400000 */
[----:B------:R-:W-:-:S05]  /*7770*/  FFMA R151, R151, R155, R0 ;  /* 0x0000009b97977223 */ /* 0x000fca0000000000 */
[----:B------:R-:W-:-:S05]  /*7780*/  F2FP.TF32.F32.PACK_B R151, R151 ;  /* 0x00000097ff97723e */ /* 0x000fca00024050ff */
[----:B------:R0:W-:Y:S01]  /*7790*/  STG.E desc[UR36][R10.64+0x3e4], R151 ;  /* 0x0003e4970a007986 */ /* 0x0001e2000c101924 */
[----:B------:R-:W-:Y:S05]  /*77a0*/  BRA `(.L_x_286) ;  /* 0x0000002400187947 */ /* 0x000fea0003800000 */
.L_x_33:
[----:B------:R-:W-:Y:S01]  /*77b0*/  ISETP.GT.AND P3, PT, R3, 0x1, PT ;  /* 0x000000010300780c */ /* 0x000fe20003f64270 */
[----:B------:R-:W-:Y:S01]  /*77c0*/  ULDC.64 UR4, c[0x0][0x5c0] ;  /* 0x0001700000047ab9 */ /* 0x000fe20000000a00 */
[-C--:B------:R-:W-:Y:S01]  /*77d0*/  FMUL R9, R24, R155.reuse ;  /* 0x0000009b18097220 */ /* 0x080fe20000400000 */
[----:B------:R-:W-:Y:S01]  /*77e0*/  LEA R4, P4, R162, UR4, 0x2 ;  /* 0x00000004a2047c11 */ /* 0x000fe2000f8810ff */
[-C--:B------:R-:W-:Y:S01]  /*77f0*/  FMUL R25, R25, R155.reuse ;  /* 0x0000009b19197220 */ /* 0x080fe20000400000 */
[----:B------:R-:W-:Y:S01]  /*7800*/  ISETP.GT.AND P0, PT, R0, RZ, P3 ;  /* 0x000000ff0000720c */ /* 0x000fe20001f04270 */
[-C--:B------:R-:W-:Y:S01]  /*7810*/  FMUL R27, R27, R155.reuse ;  /* 0x0000009b1b1b7220 */ /* 0x080fe20000400000 */
[----:B------:R-:W-:Y:S01]  /*7820*/  LEA.HI.X R5, R162, UR5, R173, 0x2, P4 ;  /* 0x00000005a2057c11 */ /* 0x000fe2000a0f14ad */
[----:B------:R-:W-:Y:S01]  /*7830*/  FMUL R29, R29, R155 ;  /* 0x0000009b1d1d7220 */ /* 0x000fe20000400000 */
[----:B------:R-:W-:Y:S01]  /*7840*/  F2FP.TF32.F32.PACK_B R9, R9 ;  /* 0x00000009ff09723e */ /* 0x000fe200024050ff */
[----:B------:R-:W-:Y:S01]  /*7850*/  FMUL R31, R31, R155 ;  /* 0x0000009b1f1f7220 */ /* 0x000fe20000400000 */
[----:B------:R-:W-:Y:S01]  /*7860*/  F2FP.TF32.F32.PACK_B R25, R25 ;  /* 0x00000019ff19723e */ /* 0x000fe200024050ff */
[-C--:B------:R-:W-:Y:S01]  /*7870*/  FMUL R13, R32, R155.reuse ;  /* 0x0000009b200d7220 */ /* 0x080fe20000400000 */
[C---:B------:R-:W-:Y:S01]  /*7880*/  SHF.L.U64.HI R7, R10.reuse, 0x5, R11 ;  /* 0x000000050a077819 */ /* 0x040fe2000001020b */
[----:B------:R0:W-:Y:S01]  /*7890*/  @P2 STG.E desc[UR36][R4.64], R9 ;  /* 0x0000000904002986 */ /* 0x0001e2000c101924 */
[----:B------:R-:W-:Y:S01]  /*78a0*/  LEA R6, P4, R10, R4, 0x5 ;  /* 0x000000040a067211 */ /* 0x000fe200078828ff */
[-C--:B------:R-:W-:Y:S01]  /*78b0*/  FMUL R11, R26, R155.reuse ;  /* 0x0000009b1a0b7220 */ /* 0x080fe20000400000 */
[C---:B------:R-:W-:Y:S01]  /*78c0*/  ISETP.GT.AND P1, PT, R0.reuse, 0x8, P1 ;  /* 0x000000080000780c */ /* 0x040fe20000f24270 */
[----:B------:R-:W-:Y:S01]  /*78d0*/  @P0 STG.E desc[UR36][R4.64+0x4], R25 ;  /* 0x0000041904000986 */ /* 0x000fe2000c101924 */
[----:B------:R-:W-:Y:S01]  /*78e0*/  ISETP.GT.AND P2, PT, R3, 0x8, PT ;  /* 0x000000080300780c */ /* 0x000fe20003f44270 */
[----:B------:R-:W-:Y:S01]  /*78f0*/  IMAD.X R7, R7, 0x1, R5, P4 ;  /* 0x0000000107077824 */ /* 0x000fe200020e0605 */
[C---:B------:R-:W-:Y:S01]  /*7900*/  ISETP.GT.AND P3, PT, R0.reuse, 0x8, P3 ;  /* 0x000000080000780c */ /* 0x040fe20001f64270 */
[-C--:B------:R-:W-:Y:S01]  /*7910*/  FMUL R33, R33, R155.reuse ;  /* 0x0000009b21217220 */ /* 0x080fe20000400000 */
[----:B------:R-:W-:Y:S01]  /*7920*/  ISETP.GT.AND P0, PT, R3, 0x9, PT ;  /* 0x000000090300780c */ /* 0x000fe20003f04270 */
[-C--:B------:R-:W-:Y:S01]  /*7930*/  FMUL R35, R35, R155.reuse ;  /* 0x0000009b23237220 */ /* 0x080fe20000400000 */
[----:B------:R-:W-:Y:S01]  /*7940*/  ISETP.GT.AND P5, PT, R0, RZ, P2 ;  /* 0x000000ff0000720c */ /* 0x000fe200017a4270 */
[-C--:B0-----:R-:W-:Y:S01]  /*7950*/  FMUL R9, R28, R155.reuse ;  /* 0x0000009b1c097220 */ /* 0x081fe20000400000 */
[C---:B------:R-:W-:Y:S01]  /*7960*/  ISETP.GT.AND P4, PT, R0.reuse, RZ, P0 ;  /* 0x000000ff0000720c */ /* 0x040fe20000784270 */
[----:B------:R-:W-:Y:S01]  /*7970*/  FMUL R37, R37, R155 ;  /* 0x0000009b25257220 */ /* 0x000fe20000400000 */
[----:B------:R-:W-:Y:S01]  /*7980*/  F2FP.TF32.F32.PACK_B R11, R11 ;  /* 0x0000000bff0b723e */ /* 0x000fe200024050ff */
[----:B------:R-:W-:Y:S01]  /*7990*/  FMUL R39, R39, R155 ;  /* 0x0000009b27277220 */ /* 0x000fe20000400000 */
[----:B------:R-:W-:Y:S01]  /*79a0*/  F2FP.TF32.F32.PACK_B R27, R27 ;  /* 0x0000001bff1b723e */ /* 0x000fe200024050ff */
[----:B------:R-:W-:Y:S01]  /*79b0*/  FMUL R41, R41, R155 ;  /* 0x0000009b29297220 */ /* 0x000fe20000400000 */
[----:B------:R-:W-:Y:S01]  /*79c0*/  F2FP.TF32.F32.PACK_B R9, R9 ;  /* 0x00000009ff09723e */ /* 0x000fe200024050ff */
[----:B------:R0:W-:Y:S01]  /*79d0*/  @P1 STG.E desc[UR36][R6.64], R11 ;  /* 0x0000000b06001986 */ /* 0x0001e2000c101924 */
[----:B------:R-:W-:Y:S01]  /*79e0*/  F2FP.TF32.F32.PACK_B R29, R29 ;  /* 0x0000001dff1d723e */ /* 0x000fe200024050ff */
[-C--:B------:R-:W-:Y:S01]  /*79f0*/  FMUL R43, R43, R155.reuse ;  /* 0x0000009b2b2b7220 */ /* 0x080fe20000400000 */
[C---:B------:R-:W-:Y:S01]  /*7a00*/  ISETP.GT.AND P1, PT, R3.reuse, 0x10, PT ;  /* 0x000000100300780c */ /* 0x040fe20003f24270 */
[----:B------:R-:W-:Y:S01]  /*7a10*/  @P3 STG.E desc[UR36][R6.64+0x4], R27 ;  /* 0x0000041b06003986 */ /* 0x000fe2000c101924 */
[----:B------:R-:W-:Y:S01]  /*7a20*/  ISETP.GT.AND P3, PT, R3, 0x11, PT ;  /* 0x000000110300780c */ /* 0x000fe20003f64270 */
[-C--:B------:R-:W-:Y:S01]  /*7a30*/  FMUL R45, R45, R155.reuse ;  /* 0x0000009b2d2d7220 */ /* 0x080fe20000400000 */
[C---:B------:R-:W-:Y:S01]  /*7a40*/  ISETP.GT.AND P2, PT, R0.reuse, 0x8, P2 ;  /* 0x000000080000780c */ /* 0x040fe20001744270 */
[----:B------:R1:W-:Y:S01]  /*7a50*/  @P5 STG.E desc[UR36][R4.64+0x20], R9 ;  /* 0x0000200904005986 */ /* 0x0003e2000c101924 */
[C---:B------:R-:W-:Y:S01]  /*7a60*/  ISETP.GT.AND P0, PT, R0.reuse, 0x8, P0 ;  /* 0x000000080000780c */ /* 0x040fe20000704270 */
[-C--:B------:R-:W-:Y:S01]  /*7a70*/  FMUL R47, R47, R155.reuse ;  /* 0x0000009b2f2f7220 */ /* 0x080fe20000400000 */
[----:B------:R-:W-:Y:S01]  /*7a80*/  ISETP.GT.AND P5, PT, R0, RZ, P1 ;  /* 0x000000ff0000720c */ /* 0x000fe20000fa4270 */
[----:B------:R-:W-:Y:S01]  /*7a90*/  @P4 STG.E desc[UR36][R4.64+0x24], R29 ;  /* 0x0000241d04004986 */ /* 0x000fe2000c101924 */
[-C--:B0-----:R-:W-:Y:S01]  /*7aa0*/  FMUL R11, R30, R155.reuse ;  /* 0x0000009b1e0b7220 */ /* 0x081fe20000400000 */
[----:B------:R-:W-:Y:S01]  /*7ab0*/  ISETP.GT.AND P4, PT, R0, RZ, P3 ;  /* 0x000000ff0000720c */ /* 0x000fe20001f84270 */
[----:B------:R-:W-:Y:S01]  /*7ac0*/  FMUL R49, R49, R155 ;  /* 0x0000009b31317220 */ /* 0x000fe20000400000 */
[----:B------:R-:W-:Y:S01]  /*7ad0*/  F2FP.TF32.F32.PACK_B R31, R31 ;  /* 0x0000001fff1f723e */ /* 0x000fe200024050ff */
[----:B------:R-:W-:Y:S01]  /*7ae0*/  FMUL R51, R51, R155 ;  /* 0x0000009b33337220 */ /* 0x000fe20000400000 */
[----:B------:R-:W-:Y:S01]  /*7af0*/  F2FP.TF32.F32.PACK_B R11, R11 ;  /* 0x0000000bff0b723e */ /* 0x000fe200024050ff */
[----:B------:R-:W-:Y:S01]  /*7b00*/  FMUL R53, R53, R155 ;  /* 0x0000009b35357220 */ /* 0x000fe20000400000 */
[----:B------:R-:W-:Y:S01]  /*7b10*/  F2FP.TF32.F32.PACK_B R13, R13 ;  /* 0x0000000dff0d723e */ /* 0x000fe200024050ff */
[----:B-1----:R-:W-:Y:S01]  /*7b20*/  FMUL R9, R34, R155 ;  /* 0x0000009b22097220 */ /* 0x002fe20000400000 */
[----:B------:R-:W-:Y:S01]  /*7b30*/  F2FP.TF32.F32.PACK_B R33, R33 ;  /* 0x00000021ff21723e */ /* 0x000fe200024050ff */
[----:B------:R0:W-:Y:S01]  /*7b40*/  @P2 STG.E desc[UR36][R6.64+0x20], R11 ;  /* 0x0000200b06002986 */ /* 0x0001e2000c101924 */
[C---:B------:R-:W-:Y:S01]  /*7b50*/  ISETP.GT.AND P1, PT, R0.reuse, 0x8, P1 ;  /* 0x000000080000780c */ /* 0x040fe20000f24270 */
[-C--:B------:R-:W-:Y:S01]  /*7b60*/  FMUL R55, R55, R155.reuse ;  /* 0x0000009b37377220 */ /* 0x080fe20000400000 */
[C---:B------:R-:W-:Y:S01]  /*7b70*/  ISETP.GT.AND P2, PT, R3.reuse, 0x19, PT ;  /* 0x000000190300780c */ /* 0x040fe20003f44270 */
[----:B------:R-:W-:Y:S01]  /*7b80*/  @P0 STG.E desc[UR36][R6.64+0x24], R31 ;  /* 0x0000241f06000986 */ /* 0x000fe2000c101924 */
[----:B------:R-:W-:Y:S01]  /*7b90*/  ISETP.GT.AND P0, PT, R3, 0x18, PT ;  /* 0x000000180300780c */ /* 0x000fe20003f04270 */
[----:B------:R-:W-:Y:S01]  /*7ba0*/  FMUL R57, R57, R155 ;  /* 0x0000009b39397220 */ /* 0x000fe20000400000 */
[----:B------:R-:W-:Y:S01]  /*7bb0*/  F2FP.TF32.F32.PACK_B R9, R9 ;  /* 0x00000009ff09723e */ /* 0x000fe200024050ff */
[----:B------:R1:W-:Y:S01]  /*7bc0*/  @P5 STG.E desc[UR36][R4.64+0x40], R13 ;  /* 0x0000400d04005986 */ /* 0x0003e2000c101924 */
[C---:B------:R-:W-:Y:S01]  /*7bd0*/  ISETP.GT.AND P5, PT, R0.reuse, RZ, P0 ;  /* 0x000000ff0000720c */ /* 0x040fe200007a4270 */
[----:B------:R-:W-:Y:S01]  /*7be0*/  FMUL R59, R59, R155 ;  /* 0x0000009b3b3b7220 */ /* 0x000fe20000400000 */
[----:B------:R-:W-:Y:S01]  /*7bf0*/  F2FP.TF32.F32.PACK_B R35, R35 ;  /* 0x00000023ff23723e */ /* 0x000fe200024050ff */
[----:B------:R-:W-:Y:S01]  /*7c00*/  @P4 STG.E desc[UR36][R4.64+0x44], R33 ;  /* 0x0000442104004986 */ /* 0x000fe2000c101924 */
[----:B------:R-:W-:Y:S01]  /*7c10*/  ISETP.GT.AND P4, PT, R0, 0x8, P3 ;  /* 0x000000080000780c */ /* 0x000fe20001f84270 */
[----:B0-----:R-:W-:Y:S01]  /*7c20*/  FMUL R11, R36, R155 ;  /* 0x0000009b240b7220 */ /* 0x001fe20000400000 */
[----:B------:R-:W-:Y:S01]  /*7c30*/  ISETP.GT.AND P3, PT, R0, RZ, P2 ;  /* 0x000000ff0000720c */ /* 0x000fe20001764270 */
[----:B------:R0:W-:Y:S01]  /*7c40*/  @P1 STG.E desc[UR36][R6.64+0x40], R9 ;  /* 0x0000400906001986 */ /* 0x0001e2000c101924 */
[----:B------:R-:W-:Y:S01]  /*7c50*/  F2FP.TF32.F32.PACK_B R37, R37 ;  /* 0x00000025ff25723e */ /* 0x000fe200024050ff */
[----:B------:R-:W-:Y:S01]  /*7c60*/  FMUL R61, R61, R155 ;  /* 0x0000009b3d3d7220 */ /* 0x000fe20000400000 */
[----:B------:R-:W-:Y:S01]  /*7c70*/  F2FP.TF32.F32.PACK_B R11, R11 ;  /* 0x0000000bff0b723e */ /* 0x000fe200024050ff */
[-C--:B-1----:R-:W-:Y:S01]  /*7c80*/  FMUL R13, R40, R155.reuse ;  /* 0x0000009b280d7220 */ /* 0x082fe20000400000 */
[----:B------:R-:W-:Y:S01]  /*7c90*/  ISETP.GT.AND P1, PT, R3, 0x20, PT ;  /* 0x000000200300780c */ /* 0x000fe20003f24270 */
[-C--:B------:R-:W-:Y:S01]  /*7ca0*/  FMUL R63, R63, R155.reuse ;  /* 0x0000009b3f3f7220 */ /* 0x080fe20000400000 */
[C---:B------:R-:W-:Y:S01]  /*7cb0*/  ISETP.GT.AND P0, PT, R0.reuse, 0x8, P0 ;  /* 0x000000080000780c */ /* 0x040fe20000704270 */
[----:B------:R-:W-:Y:S01]  /*7cc0*/  FMUL R65, R65, R155 ;  /* 0x0000009b41417220 */ /* 0x000fe20000400000 */
[----:B------:R-:W-:Y:S01]  /*7cd0*/  F2FP.TF32.F32.PACK_B R39, R39 ;  /* 0x00000027ff27723e */ /* 0x000fe200024050ff */
[----:B------:R-:W-:Y:S01]  /*7ce0*/  @P4 STG.E desc[UR36][R6.64+0x44], R35 ;  /* 0x0000442306004986 */ /* 0x000fe2000c101924 */
[----:B------:R-:W-:Y:S01]  /*7cf0*/  ISETP.GT.AND P4, PT, R0, 0x8, P2 ;  /* 0x000000080000780c */ /* 0x000fe20001784270 */
[-C--:B0-----:R-:W-:Y:S01]  /*7d00*/  FMUL R9, R38, R155.reuse ;  /* 0x0000009b26097220 */ /* 0x081fe20000400000 */
[----:B------:R-:W-:Y:S01]  /*7d10*/  ISETP.GT.AND P2, PT, R3, 0x21, PT ;  /* 0x000000210300780c */ /* 0x000fe20003f44270 */
[----:B------:R0:W-:Y:S01]  /*7d20*/  @P5 STG.E desc[UR36][R4.64+0x60], R11 ;  /* 0x0000600b04005986 */ /* 0x0001e2000c101924 */
[C---:B------:R-:W-:Y:S01]  /*7d30*/  ISETP.GT.AND P5, PT, R0.reuse, RZ, P1 ;  /* 0x000000ff0000720c */ /* 0x040fe20000fa4270 */
[----:B------:R-:W-:Y:S01]  /*7d40*/  FMUL R67, R67, R155 ;  /* 0x0000009b43437220 */ /* 0x000fe20000400000 */
[----:B------:R-:W-:Y:S01]  /*7d50*/  F2FP.TF32.F32.PACK_B R9, R9 ;  /* 0x00000009ff09723e */ /* 0x000fe200024050ff */
[----:B------:R-:W-:Y:S01]  /*7d60*/  @P3 STG.E desc[UR36][R4.64+0x64], R37 ;  /* 0x0000642504003986 */ /* 0x000fe2000c101924 */
[C---:B------:R-:W-:Y:S01]  /*7d70*/  ISETP.GT.AND P3, PT, R0.reuse, RZ, P2 ;  /* 0x000000ff0000720c */ /* 0x040fe20001764270 */
[----:B------:R-:W-:Y:S01]  /*7d80*/  FMUL R69, R69, R155 ;  /* 0x0000009b45457220 */ /* 0x000fe20000400000 */
[----:B------:R-:W-:Y:S01]  /*7d90*/  F2FP.TF32.F32.PACK_B R13, R13 ;  /* 0x0000000dff0d723e */ /* 0x000fe200024050ff */
[----:B------:R1:W-:Y:S01]  /*7da0*/  @P0 STG.E desc[UR36][R6.64+0x60], R9 ;  /* 0x0000600906000986 */ /* 0x0003e2000c101924 */
[----:B------:R-:W-:Y:S01]  /*7db0*/  F2FP.TF32.F32.PACK_B R41, R41 ;  /* 0x00000029ff29723e */ /* 0x000fe200024050ff */
[-C--:B------:R-:W-:Y:S01]  /*7dc0*/  FMUL R71, R71, R155.reuse ;  /* 0x0000009b47477220 */ /* 0x080fe20000400000 */
[C---:B------:R-:W-:Y:S01]  /*7dd0*/  ISETP.GT.AND P0, PT, R3.reuse, 0x28, PT ;  /* 0x000000280300780c */ /* 0x040fe20003f04270 */
[----:B------:R-:W-:Y:S01]  /*7de0*/  @P4 STG.E desc[UR36][R6.64+0x64], R39 ;  /* 0x0000642706004986 */ /* 0x000fe2000c101924 */
[----:B------:R-:W-:Y:S01]  /*7df0*/  ISETP.GT.AND P1, PT, R0, 0x8, P1 ;  /* 0x000000080000780c */ /* 0x000fe20000f24270 */
[-C--:B0-----:R-:W-:Y:S01]  /*7e00*/  FMUL R11, R44, R155.reuse ;  /* 0x0000009b2c0b7220 */ /* 0x081fe20000400000 */
[C---:B------:R-:W-:Y:S01]  /*7e10*/  ISETP.GT.AND P4, PT, R0.reuse, 0x8, P2 ;  /* 0x000000080000780c */ /* 0x040fe20001784270 */
[----:B------:R0:W-:Y:S01]  /*7e20*/  @P5 STG.E desc[UR36][R4.64+0x80], R13 ;  /* 0x0000800d04005986 */ /* 0x0001e2000c101924 */
[----:B------:R-:W-:Y:S01]  /*7e30*/  ISETP.GT.AND P2, PT, R3, 0x29, PT ;  /* 0x000000290300780c */ /* 0x000fe20003f44270 */
[-C--:B------:R-:W-:Y:S01]  /*7e40*/  FMUL R73, R73, R155.reuse ;  /* 0x0000009b49497220 */ /* 0x080fe20000400000 */
[----:B------:R-:W-:Y:S01]  /*7e50*/  ISETP.GT.AND P5, PT, R0, RZ, P0 ;  /* 0x000000ff0000720c */ /* 0x000fe200007a4270 */
[-C--:B-1----:R-:W-:Y:S01]  /*7e60*/  FMUL R9, R42, R155.reuse ;  /* 0x0000009b2a097220 */ /* 0x082fe20000400000 */
[----:B------:R-:W-:Y:S01]  /*7e70*/  @P3 STG.E desc[UR36][R4.64+0x84], R41 ;  /* 0x0000842904003986 */ /* 0x000fe2000c101924 */
[----:B------:R-:W-:Y:S01]  /*7e80*/  ISETP.GT.AND P3, PT, R0, RZ, P2 ;  /* 0x000000ff0000720c */ /* 0x000fe20001764270 */
[----:B------:R-:W-:Y:S01]  /*7e90*/  FMUL R75, R75, R155 ;  /* 0x0000009b4b4b7220 */ /* 0x000fe20000400000 */
[----:B------:R-:W-:Y:S01]  /*7ea0*/  F2FP.TF32.F32.PACK_B R43, R43 ;  /* 0x0000002bff2b723e */ /* 0x000fe200024050ff */
[----:B------:R-:W-:Y:S01]  /*7eb0*/  FMUL R77, R77, R155 ;  /* 0x0000009b4d4d7220 */ /* 0x000fe20000400000 */
[----:B------:R-:W-:Y:S01]  /*7ec0*/  F2FP.TF32.F32.PACK_B R9, R9 ;  /* 0x00000009ff09723e */ /* 0x000fe200024050ff */
[----:B------:R-:W-:Y:S01]  /*7ed0*/  FMUL R79, R79, R155 ;  /* 0x0000009b4f4f7220 */ /* 0x000fe20000400000 */
[----:B------:R-:W-:Y:S01]  /*7ee0*/  F2FP.TF32.F32.PACK_B R11, R11 ;  /* 0x0000000bff0b723e */ /* 0x000fe200024050ff */
[----:B0-----:R-:W-:Y:S01]  /*7ef0*/  FMUL R13, R48, R155 ;  /* 0x0000009b300d7220 */ /* 0x001fe20000400000 */
[----:B------:R-:W-:Y:S01]  /*7f00*/  F2FP.TF32.F32.PACK_B R45, R45 ;  /* 0x0000002dff2d723e */ /* 0x000fe200024050ff */
[----:B------:R0:W-:Y:S01]  /*7f10*/  @P1 STG.E desc[UR36][R6.64+0x80], R9 ;  /* 0x0000800906001986 */ /* 0x0001e2000c101924 */
[----:B------:R-:W-:Y:S01]  /*7f20*/  ISETP.GT.AND P1, PT, R3, 0x30, PT ;  /* 0x000000300300780c */ /* 0x000fe20003f24270 */
[-C--:B------:R-:W-:Y:S01]  /*7f30*/  FMUL R81, R81, R155.reuse ;  /* 0x0000009b51517220 */ /* 0x080fe20000400000 */
[C---:B------:R-:W-:Y:S01]  /*7f40*/  ISETP.GT.AND P0, PT, R0.reuse, 0x8, P0 ;  /* 0x000000080000780c */ /* 0x040fe20000704270 */
[----:B------:R-:W-:Y:S01]  /*7f50*/  @P4 STG.E desc[UR36][R6.64+0x84], R43 ;  /* 0x0000842b06004986 */ /* 0x000fe2000c101924 */
[C---:B------:R-:W-:Y:S01]  /*7f60*/  ISETP.GT.AND P4, PT, R0.reuse, 0x8, P2 ;  /* 0x000000080000780c */ /* 0x040fe20001784270 */
[-C--:B------:R-:W-:Y:S01]  /*7f70*/  FMUL R83, R83, R155.reuse ;  /* 0x0000009b53537220 */ /* 0x080fe20000400000 */
[----:B------:R-:W-:Y:S01]  /*7f80*/  ISETP.GT.AND P2, PT, R3, 0x31, PT ;  /* 0x000000310300780c */ /* 0x000fe20003f44270 */
[----:B------:R1:W-:Y:S01]  /*7f90*/  @P5 STG.E desc[UR36][R4.64+0xa0], R11 ;  /* 0x0000a00b04005986 */ /* 0x0003e2000c101924 */
[----:B------:R-:W-:Y:S01]  /*7fa0*/  ISETP.GT.AND P5, PT, R0, RZ, P1 ;  /* 0x000000ff0000720c */ /* 0x000fe20000fa4270 */
[----:B------:R-:W-:Y:S01]  /*7fb0*/  FMUL R85, R85, R155 ;  /* 0x0000009b55557220 */ /* 0x000fe20000400000 */
[----:B------:R-:W-:Y:S01]  /*7fc0*/  F2FP.TF32.F32.PACK_B R47, R47 ;  /* 0x0000002fff2f723e */ /* 0x000fe200024050ff */
[-C--:B0-----:R-:W-:Y:S01]  /*7fd0*/  FMUL R9, R46, R155.reuse ;  /* 0x0000009b2e097220 */ /* 0x081fe20000400000 */
        /* <DEDUP_REMOVED lines=8> */
[-C--:B-1----:R-:W-:Y:S01]  /*8060*/  FMUL R11, R52, R155.reuse ;  /* 0x0000009b340b7220 */ /* 0x082fe20000400000 */
[C---:B------:R-:W-:Y:S01]  /*8070*/  ISETP.GT.AND P1, PT, R0.reuse, 0x8, P1 ;  /* 0x000000080000780c */ /* 0x040fe20000f24270 */
[----:B------:R0:W-:Y:S01]  /*8080*/  @P0 STG.E desc[UR36][R6.64+0xa0], R9 ;  /* 0x0000a00906000986 */ /* 0x0001e2000c101924 */
[----:B------:R-:W-:Y:S01]  /*8090*/  ISETP.GT.AND P0, PT, R3, 0x38, PT ;  /* 0x000000380300780c */ /* 0x000fe20003f04270 */
[----:B------:R-:W-:Y:S01]  /*80a0*/  FMUL R93, R93, R155 ;  /* 0x0000009b5d5d7220 */ /* 0x000fe20000400000 */
[----:B------:R-:W-:Y:S01]  /*80b0*/  F2FP.TF32.F32.PACK_B R51, R51 ;  /* 0x00000033ff33723e */ /* 0x000fe200024050ff */
        /* <DEDUP_REMOVED lines=10> */
[C---:B------:R-:W-:Y:S01]  /*8160*/  ISETP.GT.AND P3, PT, R0.reuse, RZ, P2 ;  /* 0x000000ff0000720c */ /* 0x040fe20001764270 */
[----:B------:R-:W-:Y:S01]  /*8170*/  FMUL R99, R99, R155 ;  /* 0x0000009b63637220 */ /* 0x000fe20000400000 */
[----:B------:R-:W-:Y:S01]  /*8180*/  F2FP.TF32.F32.PACK_B R53, R53 ;  /* 0x00000035ff35723e */ /* 0x000fe200024050ff */
[----:B------:R-:W-:Y:S01]  /*8190*/  FMUL R101, R101, R155 ;  /* 0x0000009b65657220 */ /* 0x000fe20000400000 */
[----:B------:R-:W-:Y:S01]  /*81a0*/  F2FP.TF32.F32.PACK_B R9, R9 ;  /* 0x00000009ff09723e */ /* 0x000fe200024050ff */
[-C--:B------:R-:W-:Y:S01]  /*81b0*/  FMUL R103, R103, R155.reuse ;  /* 0x0000009b67677220 */ /* 0x080fe20000400000 */
[----:B------:R-:W-:Y:S01]  /*81c0*/  ISETP.GT.AND P0, PT, R0, 0x8, P0 ;  /* 0x000000080000780c */ /* 0x000fe20000704270 */
[----:B-1----:R-:W-:Y:S01]  /*81d0*/  FMUL R13, R56, R155 ;  /* 0x0000009b380d7220 */ /* 0x002fe20000400000 */
[----:B------:R-:W-:Y:S01]  /*81e0*/  F2FP.TF32.F32.PACK_B R55, R55 ;  /* 0x00000037ff37723e */ /* 0x000fe200024050ff */
        /* <DEDUP_REMOVED lines=15> */
[-C--:B------:R-:W-:Y:S01]  /*82e0*/  FMUL R111, R111, R155.reuse ;  /* 0x0000009b6f6f7220 */ /* 0x080fe20000400000 */
[----:B------:R-:W-:Y:S01]  /*82f0*/  ISETP.GT.AND P1, PT, R0, 0x8, P1 ;  /* 0x000000080000780c */ /* 0x000fe20000f24270 */
[----:B------:R-:W-:Y:S01]  /*8300*/  FMUL R113, R113, R155 ;  /* 0x0000009b71717220 */ /* 0x000fe20000400000 */
[----:B------:R-:W-:Y:S01]  /*8310*/  F2FP.TF32.F32.PACK_B R9, R9 ;  /* 0x00000009ff09723e */ /* 0x000fe200024050ff */
[-C--:B------:R-:W-:Y:S01]  /*8320*/  FMUL R115, R115, R155.reuse ;  /* 0x0000009b73737220 */ /* 0x080fe20000400000 */
[----:B-1----:R-:W-:Y:S01]  /*8330*/  FMUL R11, R60, R155 ;  /* 0x0000009b3c0b7220 */ /* 0x002fe20000400000 */
[----:B------:R-:W-:Y:S01]  /*8340*/  F2FP.TF32.F32.PACK_B R59, R59 ;  /* 0x0000003bff3b723e */ /* 0x000fe200024050ff */
[-C--:B------:R-:W-:Y:S01]  /*8350*/  FMUL R117, R117, R155.reuse ;  /* 0x0000009b75757220 */ /* 0x080fe20000400000 */
        /* <DEDUP_REMOVED lines=58> */
[----:B0-----:R-:W-:Y:S01]  /*8700*/  FMUL R9, R66, R155 ;  /* 0x0000009b42097220 */ /* 0x001fe20000400000 */
[----:B------:R-:W-:Y:S01]  /*8710*/  @P3 STG.E desc[UR36][R4.64+0x144], R65 ;  /* 0x0001444104003986 */ /* 0x000fe2000c101924 */
[----:B------:R-:W-:-:S02]  /*8720*/  ISETP.GT.AND P3, PT, R0, RZ, P2 ;  /* 0x000000ff0000720c */ /* 0x000fc40001764270 */
[----:B------:R-:W-:Y:S02]  /*8730*/  ISETP.GT.AND P0, PT, R0, 0x8, P0 ;  /* 0x000000080000780c */ /* 0x000fe40000704270 */
[----:B------:R-:W-:Y:S01]  /*8740*/  F2FP.TF32.F32.PACK_B R9, R9 ;  /* 0x00000009ff09723e */ /* 0x000fe200024050ff */
[----:B-1----:R-:W-:Y:S01]  /*8750*/  FMUL R13, R72, R155 ;  /* 0x0000009b480d7220 */ /* 0x002fe20000400000 */
[----:B------:R-:W-:-:S03]  /*8760*/  F2FP.TF32.F32.PACK_B R71, R71 ;  /* 0x00000047ff47723e */ /* 0x000fc600024050ff */
[----:B------:R0:W-:Y:S01]  /*8770*/  @P1 STG.E desc[UR36][R6.64+0x140], R9 ;  /* 0x0001400906001986 */ /* 0x0001e2000c101924 */
[C---:B------:R-:W-:Y:S02]  /*8780*/  ISETP.GT.AND P1, PT, R3.reuse, 0x60, PT ;  /* 0x000000600300780c */ /* 0x040fe40003f24270 */
[----:B------:R-:W-:Y:S01]  /*8790*/  F2FP.TF32.F32.PACK_B R13, R13 ;  /* 0x0000000dff0d723e */ /* 0x000fe200024050ff */
[----:B------:R-:W-:Y:S01]  /*87a0*/  @P4 STG.E desc[UR36][R6.64+0x144], R67 ;  /* 0x0001444306004986 */ /* 0x000fe2000c101924 */
[C---:B------:R-:W-:Y:S02]  /*87b0*/  ISETP.GT.AND P4, PT, R0.reuse, 0x8, P2 ;  /* 0x000000080000780c */ /* 0x040fe40001784270 */
[----:B------:R-:W-:Y:S01]  /*87c0*/  ISETP.GT.AND P2, PT, R3, 0x61, PT ;  /* 0x000000610300780c */ /* 0x000fe20003f44270 */
[----:B------:R1:W-:Y:S01]  /*87d0*/  @P5 STG.E desc[UR36][R4.64+0x160], R11 ;  /* 0x0001600b04005986 */ /* 0x0003e2000c101924 */
[----:B------:R-:W-:Y:S02]  /*87e0*/  ISETP.GT.AND P5, PT, R0, RZ, P1 ;  /* 0x000000ff0000720c */ /* 0x000fe40000fa4270 */
        /* <DEDUP_REMOVED lines=257> */
[----:B------:R-:W-:Y:S01]  /*9800*/  @P3 STG.E desc[UR36][R4.64+0x364], R133 ;  /* 0x0003648504003986 */ /* 0x000fe2000c101924 */
[----:B0-----:R-:W-:Y:S01]  /*9810*/  FMUL R9, R134, R155 ;  /* 0x0000009b86097220 */ /* 0x001fe20000400000 */
[----:B------:R-:W-:-:S02]  /*9820*/  ISETP.GT.AND P3, PT, R0, RZ, P2 ;  /* 0x000000ff0000720c */ /* 0x000fc40001764270 */
[----:B------:R-:W-:Y:S02]  /*9830*/  ISETP.GT.AND P1, PT, R0, 0x8, P1 ;  /* 0x000000080000780c */ /* 0x000fe40000f24270 */
[----:B------:R-:W-:Y:S01]  /*9840*/  F2FP.TF32.F32.PACK_B R9, R9 ;  /* 0x00000009ff09723e */ /* 0x000fe200024050ff */
[----:B-1----:R-:W-:Y:S01]  /*9850*/  FMUL R11, R140, R155 ;  /* 0x0000009b8c0b7220 */ /* 0x002fe20000400000 */
[----:B------:R-:W-:-:S03]  /*9860*/  F2FP.TF32.F32.PACK_B R139, R139 ;  /* 0x0000008bff8b723e */ /* 0x000fc600024050ff */
[----:B------:R0:W-:Y:S01]  /*9870*/  @P0 STG.E desc[UR36][R6.64+0x360], R9 ;  /* 0x0003600906000986 */ /* 0x0001e2000c101924 */
[----:B------:R-:W-:Y:S02]  /*9880*/  F2FP.TF32.F32.PACK_B R141, R141 ;  /* 0x0000008dff8d723e */ /* 0x000fe400024050ff */
[----:B------:R-:W-:Y:S01]  /*9890*/  F2FP.TF32.F32.PACK_B R11, R11 ;  /* 0x0000000bff0b723e */ /* 0x000fe200024050ff */
[----:B------:R-:W-:Y:S01]  /*98a0*/  @P4 STG.E desc[UR36][R6.64+0x364], R135 ;  /* 0x0003648706004986 */ /* 0x000fe2000c101924 */
[C---:B------:R-:W-:Y:S02]  /*98b0*/  ISETP.GT.AND P4, PT, R3.reuse, 0xe8, PT ;  /* 0x000000e80300780c */ /* 0x040fe40003f84270 */
[----:B------:R-:W-:Y:S01]  /*98c0*/  F2FP.TF32.F32.PACK_B R143, R143 ;  /* 0x0000008fff8f723e */ /* 0x000fe200024050ff */
[----:B------:R1:W-:Y:S01]  /*98d0*/  @P5 STG.E desc[UR36][R4.64+0x380], R13 ;  /* 0x0003800d04005986 */ /* 0x0003e2000c101924 */
[----:B------:R-:W-:Y:S02]  /*98e0*/  ISETP.GT.AND P5, PT, R3, 0xe9, PT ;  /* 0x000000e90300780c */ /* 0x000fe40003fa4270 */
[----:B------:R-:W-:Y:S01]  /*98f0*/  F2FP.TF32.F32.PACK_B R145, R145 ;  /* 0x00000091ff91723e */ /* 0x000fe200024050ff */
[----:B------:R-:W-:Y:S01]  /*9900*/  @P3 STG.E desc[UR36][R4.64+0x384], R137 ;  /* 0x0003848904003986 */ /* 0x000fe2000c101924 */
[----:B------:R-:W-:Y:S01]  /*9910*/  ISETP.GT.AND P3, PT, R0, 0x8, P2 ;  /* 0x000000080000780c */ /* 0x000fe20001764270 */
[----:B0-----:R-:W-:Y:S01]  /*9920*/  FMUL R9, R138, R155 ;  /* 0x0000009b8a097220 */ /* 0x001fe20000400000 */
[----:B------:R-:W-:-:S02]  /*9930*/  ISETP.GT.AND P2, PT, R0, RZ, P4 ;  /* 0x000000ff0000720c */ /* 0x000fc40002744270 */
[C---:B------:R-:W-:Y:S02]  /*9940*/  ISETP.GT.AND P0, PT, R0.reuse, RZ, P5 ;  /* 0x000000ff0000720c */ /* 0x040fe40002f04270 */
[----:B------:R-:W-:Y:S01]  /*9950*/  ISETP.GT.AND P4, PT, R0, 0x8, P4 ;  /* 0x000000080000780c */ /* 0x000fe20002784270 */
[----:B-1----:R-:W-:Y:S01]  /*9960*/  FMUL R13, R142, R155 ;  /* 0x0000009b8e0d7220 */ /* 0x002fe20000400000 */
[----:B------:R-:W-:Y:S02]  /*9970*/  ISETP.GT.AND P5, PT, R0, 0x8, P5 ;  /* 0x000000080000780c */ /* 0x000fe40002fa4270 */
[----:B------:R-:W-:Y:S02]  /*9980*/  F2FP.TF32.F32.PACK_B R9, R9 ;  /* 0x00000009ff09723e */ /* 0x000fe400024050ff */
[----:B------:R-:W-:Y:S02]  /*9990*/  F2FP.TF32.F32.PACK_B R13, R13 ;  /* 0x0000000dff0d723e */ /* 0x000fe400024050ff */
[----:B------:R-:W-:Y:S01]  /*99a0*/  F2FP.TF32.F32.PACK_B R147, R147 ;  /* 0x00000093ff93723e */ /* 0x000fe200024050ff */
[----:B------:R0:W-:Y:S01]  /*99b0*/  @P1 STG.E desc[UR36][R6.64+0x380], R9 ;  /* 0x0003800906001986 */ /* 0x0001e2000c101924 */
[----:B------:R-:W-:-:S02]  /*99c0*/  ISETP.GT.AND P1, PT, R3, 0xf8, PT ;  /* 0x000000f80300780c */ /* 0x000fc40003f24270 */
[----:B------:R-:W-:Y:S01]  /*99d0*/  F2FP.TF32.F32.PACK_B R149, R149 ;  /* 0x00000095ff95723e */ /* 0x000fe200024050ff */
[----:B------:R-:W-:Y:S01]  /*99e0*/  @P3 STG.E desc[UR36][R6.64+0x384], R139 ;  /* 0x0003848b06003986 */ /* 0x000fe2000c101924 */
[C---:B------:R-:W-:Y:S02]  /*99f0*/  ISETP.GT.AND P3, PT, R3.reuse, 0xf0, PT ;  /* 0x000000f00300780c */ /* 0x040fe40003f64270 */
[----:B------:R-:W-:Y:S01]  /*9a00*/  F2FP.TF32.F32.PACK_B R151, R151 ;  /* 0x00000097ff97723e */ /* 0x000fe200024050ff */
[----:B------:R1:W-:Y:S01]  /*9a10*/  @P2 STG.E desc[UR36][R4.64+0x3a0], R11 ;  /* 0x0003a00b04002986 */ /* 0x0003e2000c101924 */
[----:B------:R-:W-:-:S03]  /*9a20*/  ISETP.GT.AND P2, PT, R3, 0xf1, PT ;  /* 0x000000f10300780c */ /* 0x000fc60003f44270 */
[----:B------:R-:W-:Y:S01]  /*9a30*/  @P0 STG.E desc[UR36][R4.64+0x3a4], R141 ;  /* 0x0003a48d04000986 */ /* 0x000fe2000c101924 */
[----:B------:R-:W-:Y:S01]  /*9a40*/  ISETP.GT.AND P0, PT, R3, 0xf9, PT ;  /* 0x000000f90300780c */ /* 0x000fe20003f04270 */
[-C--:B------:R-:W-:Y:S01]  /*9a50*/  FMUL R3, R144, R155.reuse ;  /* 0x0000009b90037220 */ /* 0x080fe20000400000 */
[----:B0-----:R-:W-:Y:S01]  /*9a60*/  FMUL R9, R146, R155 ;  /* 0x0000009b92097220 */ /* 0x001fe20000400000 */
[----:B------:R0:W-:Y:S01]  /*9a70*/  @P4 STG.E desc[UR36][R6.64+0x3a0], R13 ;  /* 0x0003a00d06004986 */ /* 0x0001e2000c101924 */
[C---:B------:R-:W-:Y:S02]  /*9a80*/  ISETP.GT.AND P4, PT, R0.reuse, RZ, P2 ;  /* 0x000000ff0000720c */ /* 0x040fe40001784270 */
[----:B------:R-:W-:Y:S01]  /*9a90*/  F2FP.TF32.F32.PACK_B R3, R3 ;  /* 0x00000003ff03723e */ /* 0x000fe200024050ff */
[----:B------:R-:W-:Y:S01]  /*9aa0*/  @P5 STG.E desc[UR36][R6.64+0x3a4], R143 ;  /* 0x0003a48f06005986 */ /* 0x000fe2000c101924 */
[----:B------:R-:W-:Y:S01]  /*9ab0*/  ISETP.GT.AND P5, PT, R0, RZ, P3 ;  /* 0x000000ff0000720c */ /* 0x000fe20001fa4270 */
[----:B-1----:R-:W-:Y:S01]  /*9ac0*/  FMUL R11, R148, R155 ;  /* 0x0000009b940b7220 */ /* 0x002fe20000400000 */
[----:B------:R-:W-:-:S02]  /*9ad0*/  ISETP.GT.AND P3, PT, R0, 0x8, P3 ;  /* 0x000000080000780c */ /* 0x000fc40001f64270 */
[----:B------:R-:W-:Y:S02]  /*9ae0*/  ISETP.GT.AND P2, PT, R0, 0x8, P2 ;  /* 0x000000080000780c */ /* 0x000fe40001744270 */
[----:B------:R-:W-:Y:S01]  /*9af0*/  F2FP.TF32.F32.PACK_B R9, R9 ;  /* 0x00000009ff09723e */ /* 0x000fe200024050ff */
[----:B0-----:R-:W-:Y:S01]  /*9b00*/  FMUL R13, R150, R155 ;  /* 0x0000009b960d7220 */ /* 0x001fe20000400000 */
[----:B------:R-:W-:-:S04]  /*9b10*/  F2FP.TF32.F32.PACK_B R11, R11 ;  /* 0x0000000bff0b723e */ /* 0x000fc800024050ff */
[----:B------:R-:W-:Y:S01]  /*9b20*/  F2FP.TF32.F32.PACK_B R13, R13 ;  /* 0x0000000dff0d723e */ /* 0x000fe200024050ff */
[----:B------:R-:W-:Y:S01]  /*9b30*/  @P5 STG.E desc[UR36][R4.64+0x3c0], R3 ;  /* 0x0003c00304005986 */ /* 0x000fe2000c101924 */
[C---:B------:R-:W-:Y:S02]  /*9b40*/  ISETP.GT.AND P5, PT, R0.reuse, RZ, P1 ;  /* 0x000000ff0000720c */ /* 0x040fe40000fa4270 */
[C---:B------:R-:W-:Y:S01]  /*9b50*/  ISETP.GT.AND P1, PT, R0.reuse, 0x8, P1 ;  /* 0x000000080000780c */ /* 0x040fe20000f24270 */
[----:B------:R-:W-:Y:S01]  /*9b60*/  @P4 STG.E desc[UR36][R4.64+0x3c4], R145 ;  /* 0x0003c49104004986 */ /* 0x000fe2000c101924 */
[C---:B------:R-:W-:Y:S02]  /*9b70*/  ISETP.GT.AND P4, PT, R0.reuse, RZ, P0 ;  /* 0x000000ff0000720c */ /* 0x040fe40000784270 */
[----:B------:R-:W-:Y:S01]  /*9b80*/  ISETP.GT.AND P0, PT, R0, 0x8, P0 ;  /* 0x000000080000780c */ /* 0x000fe20000704270 */
[----:B------:R-:W-:Y:S04]  /*9b90*/  @P3 STG.E desc[UR36][R6.64+0x3c0], R9 ;  /* 0x0003c00906003986 */ /* 0x000fe8000c101924 */
[----:B------:R-:W-:Y:S04]  /*9ba0*/  @P2 STG.E desc[UR36][R6.64+0x3c4], R147 ;  /* 0x0003c49306002986 */ /* 0x000fe8000c101924 */
[----:B------:R-:W-:Y:S04]  /*9bb0*/  @P5 STG.E desc[UR36][R4.64+0x3e0], R11 ;  /* 0x0003e00b04005986 */ /* 0x000fe8000c101924 */
[----:B------:R0:W-:Y:S02]  /*9bc0*/  @P4 STG.E desc[UR36][R4.64+0x3e4], R149 ;  /* 0x0003e49504004986 */ /* 0x0001e4000c101924 */
[----:B0-----:R-:W-:-:S02]  /*9bd0*/  @P1 IMAD.MOV.U32 R4, RZ, RZ, R6 ;  /* 0x000000ffff041224 */ /* 0x001fc400078e0006 */
[----:B------:R-:W-:-:S05]  /*9be0*/  @P1 IMAD.MOV.U32 R5, RZ, RZ, R7 ;  /* 0x000000ffff051224 */ /* 0x000fca00078e0007 */
[----:B------:R0:W-:Y:S04]  /*9bf0*/  @P1 STG.E desc[UR36][R4.64+0x3e0], R13 ;  /* 0x0003e00d04001986 */ /* 0x0001e8000c101924 */
[----:B------:R0:W-:Y:S02]  /*9c00*/  @P0 STG.E desc[UR36][R6.64+0x3e4], R151 ;  /* 0x0003e49706000986 */ /* 0x0001e4000c101924 */
.L_x_286:
[----:B------:R-:W-:Y:S05]  /*9c10*/  BSYNC B0 ;  /* 0x0000000000007941 */ /* 0x000fea0003800000 */
.L_x_32:
[----:B------:R-:W-:Y:S01]  /*9c20*/  ULDC UR4, c[0x0][0xc] ;  /* 0x0000030000047ab9 */ /* 0x000fe20000000800 */
[----:B------:R-:W-:Y:S01]  /*9c30*/  ULDC UR5, c[0x0][0x10] ;  /* 0x0000040000057ab9 */ /* 0x000fe20000000800 */
[----:B0-----:R-:W0:Y:S01]  /*9c40*/  LDC R3, c[0x0][0x14] ;  /* 0x00000500ff037b82 */ /* 0x001e220000000800 */
[----:B------:R-:W-:Y:S01]  /*9c50*/  UIMAD.WIDE.U32 UR4, UR4, UR5, URZ ;  /* 0x00000005040472a5 */ /* 0x000fe2000f8e003f */
[----:B------:R-:W-:Y:S01]  /*9c60*/  PRMT R0, RZ, 0x7610, R0 ;  /* 0x00007610ff007816 */ /* 0x000fe20000000000 */
[----:B------:R-:W-:Y:S02]  /*9c70*/  IMAD.MOV.U32 R153, RZ, RZ, -0x1 ;  /* 0xffffffffff997424 */ /* 0x000fe400078e00ff */
[----:B------:R-:W-:Y:S02]  /*9c80*/  IMAD.MOV.U32 R23, RZ, RZ, -0x1 ;  /* 0xffffffffff177424 */ /* 0x000fe400078e00ff */
[----:B0-----:R-:W-:-:S04]  /*9c90*/  IMAD.WIDE.U32 R16, R3, UR4, R16 ;  /* 0x0000000403107c25 */ /* 0x001fc8000f8e0010 */
[----:B------:R-:W-:Y:S01]  /*9ca0*/  IMAD R3, R3, UR5, RZ ;  /* 0x0000000503037c24 */ /* 0x000fe2000f8e02ff */
[----:B------:R-:W-:Y:S02]  /*9cb0*/  ULDC.64 UR4, c[0x0][0x650] ;  /* 0x0001940000047ab9 */ /* 0x000fe40000000a00 */
[----:B------:R-:W-:Y:S01]  /*9cc0*/  ISETP.GE.U32.AND P0, PT, R16, UR4, PT ;  /* 0x0000000410007c0c */ /* 0x000fe2000bf06070 */
[----:B------:R-:W-:-:S05]  /*9cd0*/  IMAD.IADD R17, R17, 0x1, R3 ;  /* 0x0000000111117824 */ /* 0x000fca00078e0203 */
[----:B------:R-:W-:-:S13]  /*9ce0*/  ISETP.GE.U32.AND.EX P0, PT, R17, UR5, PT, P0 ;  /* 0x0000000511007c0c */ /* 0x000fda000bf06100 */
[----:B------:R-:W-:Y:S05]  /*9cf0*/  @P0 BRA `(.L_x_287) ;  /* 0x0000000400640947 */ /* 0x000fea0003800000 */
[----:B------:R-:W0:Y:S01]  /*9d00*/  S2R R12, SR_CTAID.X ;  /* 0x00000000000c7919 */ /* 0x000e220000002500 */
[----:B---3--:R-:W3:Y:S01]  /*9d10*/  LDC.64 R10, c[0x0][0x628] ;  /* 0x00018a00ff0a7b82 */ /* 0x008ee20000000a00 */
[----:B------:R-:W-:Y:S01]  /*9d20*/  ULDC UR4, c[0x0][0x150] ;  /* 0x0000540000047ab9 */ /* 0x000fe20000000800 */
[----:B-12-4-:R-:W-:Y:S01]  /*9d30*/  IMAD.MOV.U32 R8, RZ, RZ, R16 ;  /* 0x000000ffff087224 */ /* 0x016fe200078e0010 */
[----:B-----5:R-:W1:Y:S01]  /*9d40*/  S2R R24, SR_CTAID.Y ;  /* 0x0000000000187919 */ /* 0x020e620000002600 */
[----:B------:R-:W-:-:S04]  /*9d50*/  IMAD.MOV.U32 R9, RZ, RZ, R17 ;  /* 0x000000ffff097224 */ /* 0x000fc800078e0011 */
[----:B------:R-:W2:Y:S08]  /*9d60*/  LDC R21, c[0x0][0x144] ;  /* 0x00005100ff157b82 */ /* 0x000eb00000000800 */
[----:B------:R-:W4:Y:S08]  /*9d70*/  LDC R0, c[0x0][0x630] ;  /* 0x00018c00ff007b82 */ /* 0x000f300000000800 */
[----:B------:R-:W1:Y:S01]  /*9d80*/  LDC.64 R14, c[0x0][0x620] ;  /* 0x00018800ff0e7b82 */ /* 0x000e620000000a00 */
[----:B---3--:R-:W-:-:S04]  /*9d90*/  ISETP.NE.U32.AND P0, PT, R10, RZ, PT ;  /* 0x000000ff0a00720c */ /* 0x008fc80003f05070 */
[----:B------:R-:W-:Y:S02]  /*9da0*/  ISETP.NE.AND.EX P0, PT, R11, RZ, PT, P0 ;  /* 0x000000ff0b00720c */ /* 0x000fe40003f05300 */
[----:B0-----:R-:W-:-:S05]  /*9db0*/  I2FP.F32.U32 R3, R12 ;  /* 0x0000000c00037245 */ /* 0x001fca0000201000 */
[----:B------:R-:W-:-:S04]  /*9dc0*/  FMUL R3, R3, UR4 ;  /* 0x0000000403037c20 */ /* 0x000fc80008400000 */
[----:B------:R0:W3:Y:S02]  /*9dd0*/  F2I.U32.TRUNC.NTZ R20, R3 ;  /* 0x0000000300147305 */ /* 0x0000e4000020f000 */
[----:B--2-4-:R-:W-:Y:S05]  /*9de0*/  @!P0 BRA `(.L_x_288) ;  /* 0x0000000000288947 */ /* 0x014fea0003800000 */
[----:B0-----:R-:W0:Y:S02]  /*9df0*/  LDC R3, c[0x0][0x634] ;  /* 0x00018d00ff037b82 */ /* 0x001e240000000800 */
        /* <DEDUP_REMOVED lines=9> */
.L_x_288:
[----:B------:R-:W2:Y:S01]  /*9e90*/  LDC.64 R28, c[0x0][0x640] ;  /* 0x00019000ff1c7b82 */ /* 0x000ea20000000a00 */
[-CC-:B------:R-:W-:Y:S01]  /*9ea0*/  SHF.R.U64 R23, R8, R0.reuse, R9.reuse ;  /* 0x0000000008177219 */ /* 0x180fe20000001209 */
[----:B---3--:R-:W-:Y:S01]  /*9eb0*/  IMAD.MOV R20, RZ, RZ, -R20 ;  /* 0x000000ffff147224 */ /* 0x008fe200078e0a14 */
[----:B------:R-:W-:Y:S01]  /*9ec0*/  SHF.R.U32.HI R0, RZ, R0, R9 ;  /* 0x00000000ff007219 */ /* 0x000fe20000011609 */
[----:B------:R-:W-:Y:S01]  /*9ed0*/  ULDC UR4, c[0x0][0x154] ;  /* 0x0000550000047ab9 */ /* 0x000fe20000000800 */
[----:B0-----:R-:W-:Y:S01]  /*9ee0*/  IADD3 R3, P0, RZ, -R23, RZ ;  /* 0x80000017ff037210 */ /* 0x001fe20007f1e0ff */
[----:B------:R-:W-:Y:S02]  /*9ef0*/  IMAD R21, R21, R20, R12 ;  /* 0x0000001415157224 */ /* 0x000fe400078e020c */
[----:B------:R-:W0:Y:S01]  /*9f00*/  LDC R6, c[0x0][0x618] ;  /* 0x00018600ff067b82 */ /* 0x000e220000000800 */
[----:B------:R-:W-:Y:S02]  /*9f10*/  IMAD.MOV.U32 R7, RZ, RZ, 0x1 ;  /* 0x00000001ff077424 */ /* 0x000fe400078e00ff */
[----:B------:R-:W-:-:S04]  /*9f20*/  IMAD.X R5, RZ, RZ, ~R0, P0 ;  /* 0x000000ffff057224 */ /* 0x000fc800000e0e00 */
[-C--:B-1----:R-:W-:Y:S01]  /*9f30*/  IMAD R0, R5, R14.reuse, RZ ;  /* 0x0000000e05007224 */ /* 0x082fe200078e02ff */
[----:B------:R-:W1:Y:S01]  /*9f40*/  LDC R8, c[0x0][0x608] ;  /* 0x00018200ff087b82 */ /* 0x000e620000000800 */
[----:B------:R-:W-:-:S04]  /*9f50*/  IMAD.WIDE.U32 R4, R3, R14, R16 ;  /* 0x0000000e03047225 */ /* 0x000fc800078e0010 */
[----:B------:R-:W-:Y:S01]  /*9f60*/  IMAD R3, R3, R15, R0 ;  /* 0x0000000f03037224 */ /* 0x000fe200078e0200 */
[----:B------:R-:W-:Y:S02]  /*9f70*/  I2FP.F32.U32 R0, R24 ;  /* 0x0000001800007245 */ /* 0x000fe40000201000 */
[----:B------:R-:W3:Y:S01]  /*9f80*/  LDC R26, c[0x0][0x658] ;  /* 0x00019600ff1a7b82 */ /* 0x000ee20000000800 */
[----:B------:R-:W-:Y:S01]  /*9f90*/  IMAD.IADD R3, R5, 0x1, R3 ;  /* 0x0000000105037824 */ /* 0x000fe200078e0203 */
[----:B--2---:R-:W-:Y:S01]  /*9fa0*/  ISETP.NE.U32.AND P0, PT, R28, RZ, PT ;  /* 0x000000ff1c00720c */ /* 0x004fe20003f05070 */
[----:B------:R-:W-:Y:S01]  /*9fb0*/  FMUL R0, R0, UR4 ;  /* 0x0000000400007c20 */ /* 0x000fe20008400000 */
[----:B------:R-:W-:Y:S02]  /*9fc0*/  IMAD.MOV.U32 R5, RZ, RZ, -0x1 ;  /* 0xffffffffff057424 */ /* 0x000fe400078e00ff */
[----:B------:R-:W-:Y:S01]  /*9fd0*/  ISETP.NE.AND.EX P0, PT, R29, RZ, PT, P0 ;  /* 0x000000ff1d00720c */ /* 0x000fe20003f05300 */
[----:B------:R2:W4:Y:S01]  /*9fe0*/  F2I.U32.TRUNC.NTZ R13, R0 ;  /* 0x00000000000d7305 */ /* 0x000522000020f000 */
[----:B------:R-:W2:Y:S01]  /*9ff0*/  LDC R15, c[0x0][0x148] ;  /* 0x00005200ff0f7b82 */ /* 0x000ea20000000800 */
[----:B0-----:R-:W-:-:S02]  /*a000*/  SHF.R.U64 R12, R4, R6, R3 ;  /* 0x00000006040c7219 */ /* 0x001fc40000001203 */
[----:B------:R-:W-:-:S05]  /*a010*/  SHF.R.U32.HI R3, RZ, R6, R3 ;  /* 0x00000006ff037219 */ /* 0x000fca0000011603 */
[----:B------:R-:W0:Y:S01]  /*a020*/  LDC R20, c[0x0][0x600] ;  /* 0x00018000ff147b82 */ /* 0x000e220000000800 */
[-CC-:B-1----:R-:W-:Y:S02]  /*a030*/  SHF.R.U64 R10, R12, R8.reuse, R3.reuse ;  /* 0x000000080c0a7219 */ /* 0x182fe40000001203 */
[----:B------:R-:W-:-:S05]  /*a040*/  SHF.R.U32.HI R3, RZ, R8, R3 ;  /* 0x00000008ff037219 */ /* 0x000fca0000011603 */
[----:B------:R-:W1:Y:S01]  /*a050*/  LDC R27, c[0x0][0x648] ;  /* 0x00019200ff1b7b82 */ /* 0x000e620000000800 */
[-C--:B---3--:R-:W-:Y:S02]  /*a060*/  SHF.L.U32 R4, R5, R26.reuse, RZ ;  /* 0x0000001a05047219 */ /* 0x088fe400000006ff */
[--C-:B------:R-:W-:Y:S02]  /*a070*/  SHF.R.U64 R14, R10, R26, R3.reuse ;  /* 0x0000001a0a0e7219 */ /* 0x100fe40000001203 */
[----:B------:R-:W-:Y:S02]  /*a080*/  LOP3.LUT R25, RZ, R4, RZ, 0x33, !PT ;  /* 0x00000004ff197212 */ /* 0x000fe400078e33ff */
[-C--:B------:R-:W-:Y:S01]  /*a090*/  SHF.R.U32.HI R5, RZ, R26.reuse, R3 ;  /* 0x0000001aff057219 */ /* 0x080fe20000011603 */
[----:B------:R-:W3:Y:S01]  /*a0a0*/  LDC R30, c[0x0][0x638] ;  /* 0x00018e00ff1e7b82 */ /* 0x000ee20000000800 */
[----:B------:R-:W-:Y:S01]  /*a0b0*/  SHF.L.U32 R154, R7, R26, RZ ;  /* 0x0000001a079a7219 */ /* 0x000fe200000006ff */
[----:B------:R-:W-:-:S06]  /*a0c0*/  IMAD.MOV.U32 R4, RZ, RZ, R14 ;  /* 0x000000ffff047224 */ /* 0x000fcc00078e000e */
[----:B------:R-:W0:Y:S01]  /*a0d0*/  LDC R31, c[0x0][0x610] ;  /* 0x00018400ff1f7b82 */ /* 0x000e220000000800 */
[----:B----4-:R-:W-:Y:S05]  /*a0e0*/  @!P0 BRA `(.L_x_289) ;  /* 0x0000000000288947 */ /* 0x010fea0003800000 */
        /* <DEDUP_REMOVED lines=10> */
.L_x_289:
[----:B------:R-:W-:Y:S01]  /*a190*/  ISETP.NE.AND P0, PT, R2, 0x1, PT ;  /* 0x000000010200780c */ /* 0x000fe20003f05270 */
[----:B0-----:R-:W-:Y:S01]  /*a1a0*/  VIADD R7, R20, 0xffffffff ;  /* 0xffffffff14077836 */ /* 0x001fe20000000000 */
[----:B-12---:R-:W-:Y:S01]  /*a1b0*/  SHF.R.U64 R0, R4, R27, R5 ;  /* 0x0000001b04007219 */ /* 0x006fe20000001205 */
[----:B------:R-:W-:Y:S01]  /*a1c0*/  IMAD.MOV R13, RZ, RZ, -R13 ;  /* 0x000000ffff0d7224 */ /* 0x000fe200078e0a0d */
[----:B------:R-:W-:Y:S01]  /*a1d0*/  LOP3.LUT R5, R10, R25, RZ, 0xc0, !PT ;  /* 0x000000190a057212 */ /* 0x000fe200078ec0ff */
[----:B------:R-:W-:Y:S02]  /*a1e0*/  IMAD.MOV.U32 R4, RZ, RZ, 0x1 ;  /* 0x00000001ff047424 */ /* 0x000fe400078e00ff */
[----:B------:R-:W-:Y:S02]  /*a1f0*/  IMAD.MOV R3, RZ, RZ, -R0 ;  /* 0x000000ffff037224 */ /* 0x000fe400078e0a00 */
[----:B------:R-:W-:Y:S01]  /*a200*/  IMAD R154, R154, R0, R5 ;  /* 0x000000009a9a7224 */ /* 0x000fe200078e0205 */
[----:B------:R-:W-:Y:S01]  /*a210*/  LOP3.LUT R5, R12, R7, RZ, 0xc0, !PT ;  /* 0x000000070c057212 */ /* 0x000fe200078ec0ff */
[----:B---3--:R-:W-:-:S02]  /*a220*/  IMAD R0, R3, R30, R14 ;  /* 0x0000001e03007224 */ /* 0x008fc400078e020e */
[----:B------:R-:W-:Y:S02]  /*a230*/  @P0 IMAD R21, R15, R13, R24 ;  /* 0x0000000d0f150224 */ /* 0x000fe400078e0218 */
[----:B------:R-:W-:Y:S01]  /*a240*/  IMAD R3, R0, R20, R5 ;  /* 0x0000001400037224 */ /* 0x000fe200078e0205 */
[----:B------:R-:W-:Y:S01]  /*a250*/  PRMT R0, R4, 0x7610, R0 ;  /* 0x0000761004007816 */ /* 0x000fe20000000000 */
[----:B------:R-:W-:-:S05]  /*a260*/  IMAD R154, R154, R31, R21 ;  /* 0x0000001f9a9a7224 */ /* 0x000fca00078e0215 */
[----:B------:R-:W-:Y:S02]  /*a270*/  SEL R153, R3, R154, !P0 ;  /* 0x0000009a03997207 */ /* 0x000fe40004000000 */
[----:B------:R-:W-:-:S07]  /*a280*/  SEL R154, R154, R3, !P0 ;  /* 0x000000039a9a7207 */ /* 0x000fce0004000000 */
.L_x_287:
[----:B------:R-:W-:-:S13]  /*a290*/  LOP3.LUT P0, RZ, R0, 0xff, RZ, 0xc0, !PT ;  /* 0x000000ff00ff7812 */ /* 0x000fda000780c0ff */
[----:B------:R-:W-:Y:S05]  /*a2a0*/  @P0 BRA `(.L_x_290) ;  /* 0xffffff6c00d40947 */ /* 0x000fea000383ffff */
[----:B------:R-:W-:Y:S05]  /*a2b0*/  EXIT ;  /* 0x000000000000794d */ /* 0x000fea0003800000 */
.L_x_7:
[----:B0-----:R-:W-:Y:S01]  /*a2c0*/  ULDC.64 UR4, c[0x0][0x650] ;  /* 0x0001940000047ab9 */ /* 0x001fe20000000a00 */
        /* <DEDUP_REMOVED lines=25> */
.L_x_292:
[----:B------:R-:W0:Y:S01]  /*a460*/  LDC.64 R28, c[0x0][0x640] ;  /* 0x00019000ff1c7b82 */ /* 0x000e220000000a00 */
[-CC-:B------:R-:W-:Y:S01]  /*a470*/  SHF.R.U64 R22, R12, R6.reuse, R13.reuse ;  /* 0x000000060c167219 */ /* 0x180fe2000000120d */
[----:B------:R-:W-:Y:S01]  /*a480*/  IMAD.MOV.U32 R30, RZ, RZ, 0x1 ;  /* 0x00000001ff1e7424 */ /* 0x000fe200078e00ff */
[----:B------:R-:W-:Y:S02]  /*a490*/  SHF.R.U32.HI R6, RZ, R6, R13 ;  /* 0x00000006ff067219 */ /* 0x000fe4000001160d */
        /* <DEDUP_REMOVED lines=8> */
[----:B------:R-:W-:Y:S01]  /*a520*/  IMAD.IADD R9, R9, 0x1, R11 ;  /* 0x0000000109097824 */ /* 0x000fe200078e020b */
[----:B0-----:R-:W-:-:S04]  /*a530*/  ISETP.NE.U32.AND P0, PT, R28, RZ, PT ;  /* 0x000000ff1c00720c */ /* 0x001fc80003f05070 */
[----:B------:R-:W-:Y:S02]  /*a540*/  ISETP.NE.AND.EX P0, PT, R29, RZ, PT, P0 ;  /* 0x000000ff1d00720c */ /* 0x000fe40003f05300 */
[----:B------:R-:W0:Y:S01]  /*a550*/  LDC R20, c[0x0][0x600] ;  /* 0x00018000ff147b82 */ /* 0x000e220000000800 */
[-CC-:B-1----:R-:W-:Y:S01]  /*a560*/  SHF.R.U64 R14, R8, R10.reuse, R9.reuse ;  /* 0x0000000a080e7219 */ /* 0x182fe20000001209 */
[----:B------:R-:W-:Y:S01]  /*a570*/  IMAD.MOV.U32 R8, RZ, RZ, -0x1 ;  /* 0xffffffffff087424 */ /* 0x000fe200078e00ff */
[----:B------:R-:W-:-:S05]  /*a580*/  SHF.R.U32.HI R9, RZ, R10, R9 ;  /* 0x0000000aff097219 */ /* 0x000fca0000011609 */
[----:B------:R-:W1:Y:S01]  /*a590*/  LDC R26, c[0x0][0x648] ;  /* 0x00019200ff1a7b82 */ /* 0x000e620000000800 */
[-CC-:B--2---:R-:W-:Y:S02]  /*a5a0*/  SHF.R.U64 R21, R14, R12.reuse, R9.reuse ;  /* 0x0000000c0e157219 */ /* 0x184fe40000001209 */
[----:B------:R-:W-:-:S05]  /*a5b0*/  SHF.R.U32.HI R6, RZ, R12, R9 ;  /* 0x0000000cff067219 */ /* 0x000fca0000011609 */
[----:B------:R-:W2:Y:S01]  /*a5c0*/  LDC R27, c[0x0][0x638] ;  /* 0x00018e00ff1b7b82 */ /* 0x000ea20000000800 */
[-C--:B---3--:R-:W-:Y:S02]  /*a5d0*/  SHF.L.U32 R8, R8, R25.reuse, RZ ;  /* 0x0000001908087219 */ /* 0x088fe400000006ff */
[-CC-:B------:R-:W-:Y:S02]  /*a5e0*/  SHF.R.U64 R23, R21, R25.reuse, R6.reuse ;  /* 0x0000001915177219 */ /* 0x180fe40000001206 */
[----:B------:R-:W-:Y:S02]  /*a5f0*/  LOP3.LUT R32, RZ, R8, RZ, 0x33, !PT ;  /* 0x00000008ff207212 */ /* 0x000fe400078e33ff */
[----:B------:R-:W-:Y:S01]  /*a600*/  SHF.R.U32.HI R9, RZ, R25, R6 ;  /* 0x00000019ff097219 */ /* 0x000fe20000011606 */
[----:B------:R-:W3:Y:S01]  /*a610*/  LDC R31, c[0x0][0x610] ;  /* 0x00018400ff1f7b82 */ /* 0x000ee20000000800 */
[----:B------:R-:W-:Y:S01]  /*a620*/  IMAD.MOV.U32 R8, RZ, RZ, R23 ;  /* 0x000000ffff087224 */ /* 0x000fe200078e0017 */
[----:B------:R-:W-:Y:S06]  /*a630*/  @!P0 BRA `(.L_x_293) ;  /* 0x0000000000288947 */ /* 0x000fec0003800000 */
        /* <DEDUP_REMOVED lines=10> */
.L_x_293:
[----:B------:R-:W-:Y:S02]  /*a6e0*/  ISETP.NE.AND P0, PT, R2, 0x1, PT ;  /* 0x000000010200780c */ /* 0x000fe40003f05270 */
[----:B-1----:R-:W-:Y:S01]  /*a6f0*/  SHF.R.U64 R6, R8, R26, R9 ;  /* 0x0000001a08067219 */ /* 0x002fe20000001209 */
[----:B0-----:R-:W-:Y:S01]  /*a700*/  VIADD R9, R20, 0xffffffff ;  /* 0xffffffff14097836 */ /* 0x001fe20000000000 */
[----:B------:R-:W-:Y:S02]  /*a710*/  SHF.L.U32 R30, R30, R25, RZ ;  /* 0x000000191e1e7219 */ /* 0x000fe400000006ff */
[----:B------:R-:W-:Y:S01]  /*a720*/  LOP3.LUT R5, R21, R32, RZ, 0xc0, !PT ;  /* 0x0000002015057212 */ /* 0x000fe200078ec0ff */
[----:B------:R-:W-:-:S04]  /*a730*/  IMAD.MOV R8, RZ, RZ, -R6 ;  /* 0x000000ffff087224 */ /* 0x000fc800078e0a06 */
[----:B------:R-:W-:Y:S01]  /*a740*/  IMAD R6, R30, R6, R5 ;  /* 0x000000061e067224 */ /* 0x000fe200078e0205 */
[----:B------:R-:W-:Y:S01]  /*a750*/  LOP3.LUT R5, R14, R9, RZ, 0xc0, !PT ;  /* 0x000000090e057212 */ /* 0x000fe200078ec0ff */
[----:B------:R-:W-:Y:S02]  /*a760*/  @P0 IMAD R3, R7, R24, R4 ;  /* 0x0000001807030224 */ /* 0x000fe400078e0204 */
[----:B--2---:R-:W-:Y:S02]  /*a770*/  IMAD R4, R8, R27, R23 ;  /* 0x0000001b08047224 */ /* 0x004fe400078e0217 */
[----:B---3--:R-:W-:Y:S02]  /*a780*/  IMAD R3, R6, R31, R3 ;  /* 0x0000001f06037224 */ /* 0x008fe400078e0203 */
[----:B------:R-:W-:Y:S02]  /*a790*/  IMAD R4, R4, R20, R5 ;  /* 0x0000001404047224 */ /* 0x000fe400078e0205 */
[----:B------:R-:W-:-:S02]  /*a7a0*/  IMAD.MOV.U32 R8, RZ, RZ, 0x1 ;  /* 0x00000001ff087424 */ /* 0x000fc400078e00ff */
[----:B------:R-:W-:Y:S01]  /*a7b0*/  IMAD.MOV.U32 R6, RZ, RZ, R22 ;  /* 0x000000ffff067224 */ /* 0x000fe200078e0016 */
[----:B------:R-:W-:Y:S02]  /*a7c0*/  SEL R21, R4, R3, !P0 ;  /* 0x0000000304157207 */ /* 0x000fe40004000000 */
[----:B------:R-:W-:-:S07]  /*a7d0*/  SEL R20, R3, R4, !P0 ;  /* 0x0000000403147207 */ /* 0x000fce0004000000 */
.L_x_291:
[----:B------:R-:W-:-:S08]  /*a7e0*/  NOP ;  /* 0x0000000000007918 */ /* 0x000fd00000000000 */
[----:B------:R-:W0:-:S00]  /*a7f0*/  USETMAXREG.DEALLOC.CTAPOOL 0x28 ;  /* 0x00000028000079c8 */ /* 0x000e0000080e0500 */
[----:B0-----:R-:W-:-:S13]  /*a800*/  ISETP.NE.AND P0, PT, R0, RZ, PT ;  /* 0x000000ff0000720c */ /* 0x001fda0003f05270 */
[----:B------:R-:W-:Y:S05]  /*a810*/  @P0 EXIT ;  /* 0x000000000000094d */ /* 0x000fea0003800000 */
[----:B------:R-:W-:Y:S01]  /*a820*/  LOP3.LUT P0, RZ, R8, 0xff, RZ, 0xc0, !PT ;  /* 0x000000ff08ff7812 */ /* 0x000fe2000780c0ff */
[----:B------:R-:W-:Y:S02]  /*a830*/  IMAD.MOV.U32 R0, RZ, RZ, 0x1 ;  /* 0x00000001ff007424 */ /* 0x000fe400078e00ff */
[----:B------:R-:W-:-:S10]  /*a840*/  IMAD.MOV.U32 R3, RZ, RZ, RZ ;  /* 0x000000ffff037224 */ /* 0x000fd400078e00ff */
[----:B------:R-:W-:Y:S05]  /*a850*/  @!P0 BRA `(.L_x_294) ;  /* 0x0000000c00488947 */ /* 0x000fea0003800000 */
[----:B------:R-:W0:Y:S01]  /*a860*/  LDC R0, c[0x0][0x28c] ;  /* 0x0000a300ff007b82 */ /* 0x000e220000000800 */
[----:B------:R-:W1:Y:S01]  /*a870*/  S2R R11, SR_CgaCtaId ;  /* 0x00000000000b7919 */ /* 0x000e620000008800 */
[----:B------:R-:W-:Y:S01]  /*a880*/  ULDC UR5, c[0x0][0x600] ;  /* 0x0001800000057ab9 */ /* 0x000fe20000000800 */
[----:B------:R-:W-:Y:S01]  /*a890*/  ULDC UR4, c[0x0][0xc] ;  /* 0x0000030000047ab9 */ /* 0x000fe20000000800 */
[----:B------:R-:W-:Y:S01]  /*a8a0*/  UIADD3 UR16, UR5, -0x1, URZ ;  /* 0xffffffff05107890 */ /* 0x000fe2000fffe03f */
[----:B------:R-:W-:Y:S01]  /*a8b0*/  BSSY B0, `(.L_x_294) ;  /* 0x00000cc000007945 */ /* 0x000fe20003800000 */
[----:B------:R-:W-:Y:S01]  /*a8c0*/  ULDC UR6, c[0x0][0x658] ;  /* 0x0001960000067ab9 */ /* 0x000fe20000000800 */
[----:B------:R-:W-:Y:S01]  /*a8d0*/  ULDC UR5, c[0x0][0x10] ;  /* 0x0000040000057ab9 */ /* 0x000fe20000000800 */
[----:B------:R-:W-:Y:S01]  /*a8e0*/  UMOV UR7, 0xffffffff ;  /* 0xffffffff00077882 */ /* 0x000fe20000000000 */
[----:B------:R-:W-:Y:S01]  /*a8f0*/  UMOV UR8, 0x1 ;  /* 0x0000000100087882 */ /* 0x000fe20000000000 */
[----:B------:R-:W-:Y:S01]  /*a900*/  UIMAD.WIDE.U32 UR4, UR4, UR5, URZ ;  /* 0x00000005040472a5 */ /* 0x000fe2000f8e003f */
[----:B------:R-:W-:Y:S01]  /*a910*/  IMAD.MOV.U32 R9, RZ, RZ, 0x1 ;  /* 0x00000001ff097424 */ /* 0x000fe200078e00ff */
[----:B------:R-:W-:Y:S01]  /*a920*/  USHF.L.U32 UR7, UR7, UR6, URZ ;  /* 0x0000000607077299 */ /* 0x000fe2000800063f */
[----:B------:R-:W-:Y:S01]  /*a930*/  LOP3.LUT R13, R19, 0x2, RZ, 0xfc, !PT ;  /* 0x00000002130d7812 */ /* 0x000fe200078efcff */
[----:B------:R-:W-:-:S02]  /*a940*/  USHF.L.U32 UR18, UR8, UR6, URZ ;  /* 0x0000000608127299 */ /* 0x000fc4000800063f */
[----:B------:R-:W-:Y:S01]  /*a950*/  ULOP3.LUT UR17, URZ, UR7, URZ, 0x33, !UPT ;  /* 0x000000073f117292 */ /* 0x000fe2000f8e333f */
[----:B------:R-:W-:Y:S01]  /*a960*/  ULDC UR6, c[0x0][0x14] ;  /* 0x0000050000067ab9 */ /* 0x000fe20000000800 */
[----:B------:R-:W-:Y:S01]  /*a970*/  ULDC.64 UR22, c[0x0][0x198] ;  /* 0x0000660000167ab9 */ /* 0x000fe20000000a00 */
[----:B------:R-:W-:Y:S02]  /*a980*/  UIMAD.WIDE.U32 UR20, UR4, UR6, URZ ;  /* 0x00000006041472a5 */ /* 0x000fe4000f8e003f */
[----:B------:R-:W-:Y:S01]  /*a990*/  UIMAD UR13, UR5, UR6, URZ ;  /* 0x00000006050d72a4 */ /* 0x000fe2000f8e023f */
[----:B0-----:R-:W-:-:S03]  /*a9a0*/  VIADD R0, R0, 0x1f ;  /* 0x0000001f00007836 */ /* 0x001fc60000000000 */
[----:B------:R-:W-:Y:S02]  /*a9b0*/  UIADD3 UR13, UR21, UR13, URZ ;  /* 0x0000000d150d7290 */ /* 0x000fe4000fffe03f */
[----:B------:R-:W-:-:S04]  /*a9c0*/  SHF.R.S32.HI R3, RZ, 0x1f, R0 ;  /* 0x0000001fff037819 */ /* 0x000fc80000011400 */
[----:B------:R-:W-:Y:S01]  /*a9d0*/  LEA.HI R8, R3, R0, RZ, 0x5 ;  /* 0x0000000003087211 */ /* 0x000fe200078f28ff */
[C---:B-1----:R-:W-:Y:S02]  /*a9e0*/  IMAD.SHL.U32 R10, R11.reuse, 0x80, RZ ;  /* 0x000000800b0a7824 */ /* 0x042fe400078e00ff */
[----:B------:R-:W-:Y:S01]  /*a9f0*/  IMAD.SHL.U32 R11, R11, 0x1000, RZ ;  /* 0x000010000b0b7824 */ /* 0x000fe200078e00ff */
[----:B------:R-:W-:Y:S01]  /*aa00*/  SHF.R.S32.HI R8, RZ, 0x5, R8 ;  /* 0x00000005ff087819 */ /* 0x000fe20000011408 */
[----:B------:R-:W-:Y:S01]  /*aa10*/  IMAD.MOV.U32 R0, RZ, RZ, 0x1 ;  /* 0x00000001ff007424 */ /* 0x000fe200078e00ff */
[----:B------:R-:W-:Y:S01]  /*aa20*/  LOP3.LUT R10, R10, 0x80, RZ, 0xc0, !PT ;  /* 0x000000800a0a7812 */ /* 0x000fe200078ec0ff */
[----:B------:R-:W-:Y:S01]  /*aa30*/  IMAD.MOV.U32 R3, RZ, RZ, RZ ;  /* 0x000000ffff037224 */ /* 0x000fe200078e00ff */
[----:B------:R-:W-:Y:S01]  /*aa40*/  LOP3.LUT R11, R11, 0x1000, RZ, 0xc0, !PT ;  /* 0x000010000b0b7812 */ /* 0x000fe200078ec0ff */
[----:B------:R-:W-:-:S07]  /*aa50*/  VIADD R12, R8, 0x1 ;  /* 0x00000001080c7836 */ /* 0x000fce0000000000 */
.L_x_305:
[----:B------:R-:W-:-:S03]  /*aa60*/  UMOV UR4, 0xffffffff ;  /* 0xffffffff00047882 */ /* 0x000fc60000000000 */
[----:B------:R-:W-:Y:S05]  /*aa70*/  BRA.DIV UR4, `(.L_x_295) ;  /* 0x0000000e04a87947 */ /* 0x000fea000b800000 */
[----:B------:R-:W-:-:S13]  /*aa80*/  ELECT P6, URZ, PT ;  /* 0x00000000003f782f */ /* 0x000fda00038c0000 */
.L_x_316:
[----:B------:R-:W0:Y:S01]  /*aa90*/  LDC R4, c[0x0][0x28c] ;  /* 0x0000a300ff047b82 */ /* 0x000e220000000800 */
[----:B------:R-:W-:Y:S01]  /*aaa0*/  BSSY B1, `(.L_x_296) ;  /* 0x0000038000017945 */ /* 0x000fe20003800000 */
[----:B0-----:R-:W-:-:S13]  /*aab0*/  ISETP.LT.OR P6, PT, R4, 0x1, !P6 ;  /* 0x000000010400780c */ /* 0x001fda00077c1670 */
[----:B------:R-:W-:Y:S05]  /*aac0*/  @P6 BRA `(.L_x_297) ;  /* 0x0000000000d46947 */ /* 0x000fea0003800000 */
[----:B------:R-:W-:Y:S02]  /*aad0*/  IMAD R21, R21, 0x100, R10 ;  /* 0x0000010015157824 */ /* 0x000fe400078e020a */
[----:B------:R-:W-:Y:S02]  /*aae0*/  IMAD.SHL.U32 R22, R20, 0x80, RZ ;  /* 0x0000008014167824 */ /* 0x000fe400078e00ff */
[----:B------:R-:W-:Y:S02]  /*aaf0*/  IMAD.MOV.U32 R24, RZ, RZ, RZ ;  /* 0x000000ffff187224 */ /* 0x000fe400078e00ff */
[----:B------:R-:W-:Y:S02]  /*ab00*/  IMAD.MOV.U32 R4, RZ, RZ, R12 ;  /* 0x000000ffff047224 */ /* 0x000fe400078e000c */
[----:B------:R-:W-:Y:S02]  /*ab10*/  IMAD.MOV.U32 R5, RZ, RZ, R0 ;  /* 0x000000ffff057224 */ /* 0x000fe400078e0000 */
[----:B------:R-:W-:-:S07]  /*ab20*/  IMAD.MOV.U32 R14, RZ, RZ, R3 ;  /* 0x000000ffff0e7224 */ /* 0x000fce00078e0003 */
.L_x_300:
[----:B------:R-:W0:Y:S01]  /*ab30*/  S2R R20, SR_CgaCtaId ;  /* 0x0000000000147919 */ /* 0x000e220000008800 */
[----:B------:R-:W-:Y:S02]  /*ab40*/  MOV R7, 0x400 ;  /* 0x0000040000077802 */ /* 0x000fe40000000f00 */
[----:B------:R-:W-:-:S13]  /*ab50*/  LOP3.LUT P1, RZ, R18, 0x7f, RZ, 0xc0, !PT ;  /* 0x0000007f12ff7812 */ /* 0x000fda000782c0ff */
[----:B------:R-:W1:Y:S01]  /*ab60*/  @!P1 LDC R15, c[0x0][0x500] ;  /* 0x00014000ff0f9b82 */ /* 0x000e620000000800 */
[----:B0-----:R-:W-:Y:S02]  /*ab70*/  LEA R23, R20, R7, 0x18 ;  /* 0x0000000714177211 */ /* 0x001fe400078ec0ff */
[----:B------:R-:W-:-:S03]  /*ab80*/  SHF.L.U32 R7, R5, 0x1f, RZ ;  /* 0x0000001f05077819 */ /* 0x000fc600000006ff */
[----:B------:R-:W-:-:S04]  /*ab90*/  IMAD R20, R14, 0x8, R23 ;  /* 0x000000080e147824 */ /* 0x000fc800078e0217 */
[----:B------:R-:W0:Y:S02]  /*aba0*/  SYNCS.PHASECHK.TRANS64.TRYWAIT P0, [R20+URZ+0x20], R7 ;  /* 0x00002007140075a7 */ /* 0x000e24000800017f */
[----:B01----:R-:W-:Y:S05]  /*abb0*/  @!P0 BRA `(.L_x_298) ;  /* 0x0000000c00788947 */ /* 0x003fea0003800000 */
.L_x_317:
[----:B0-----:R-:W-:Y:S01]  /*abc0*/  PRMT R7, R13, 0x9910, RZ ;  /* 0x000099100d077816 */ /* 0x001fe200000000ff */
[----:B------:R0:W-:Y:S03]  /*abd0*/  @!P1 SYNCS.ARRIVE.TRANS64 RZ, [R20+URZ], R15 ;  /* 0x0000000f14ff99a7 */ /* 0x0001e6000800003f */
[----:B------:R-:W-:-:S13]  /*abe0*/  ISETP.NE.AND P0, PT, R7, 0x2, PT ;  /* 0x000000020700780c */ /* 0x000fda0003f05270 */
[----:B0-----:R-:W-:Y:S05]  /*abf0*/  @P0 BRA `(.L_x_299) ;  /* 0x0000000000040947 */ /* 0x001fea0003800000 */
[----:B------:R-:W-:Y:S01]  /*ac00*/  BPT.TRAP 0x1 ;  /* 0x000000040000795c */ /* 0x000fe20000300000 */
.L_x_299:
[----:B------:R-:W-:Y:S01]  /*ac10*/  IMAD R7, R14, 0x2000, R11 ;  /* 0x000020000e077824 */ /* 0x000fe200078e020b */
[----:B------:R-:W-:Y:S01]  /*ac20*/  R2UR UR9, R20 ;  /* 0x00000000140972ca */ /* 0x000fe200000e0000 */
[--C-:B------:R-:W-:Y:S01]  /*ac30*/  IMAD R15, R14, 0x4000, R23.reuse ;  /* 0x000040000e0f7824 */ /* 0x100fe200078e0217 */
[----:B------:R-:W-:Y:S01]  /*ac40*/  UIADD3 UR4, UP0, UR22, 0xf0, URZ ;  /* 0x000000f016047890 */ /* 0x000fe2000ff1e03f */
[----:B------:R-:W-:Y:S01]  /*ac50*/  IMAD R7, R7, 0x4, R23 ;  /* 0x0000000407077824 */ /* 0x000fe200078e0217 */
[----:B------:R-:W-:Y:S01]  /*ac60*/  R2UR UR11, R22 ;  /* 0x00000000160b72ca */ /* 0x000fe200000e0000 */
[----:B------:R-:W-:Y:S01]  /*ac70*/  VIADD R4, R4, 0xffffffff ;  /* 0xffffffff04047836 */ /* 0x000fe20000000000 */
[----:B------:R-:W-:Y:S01]  /*ac80*/  R2UR UR5, R15 ;  /* 0x000000000f0572ca */ /* 0x000fe200000e0000 */
[----:B------:R-:W-:Y:S01]  /*ac90*/  UIADD3 UR24, UP1, UR22, 0x1f0, URZ ;  /* 0x000001f016187890 */ /* 0x000fe2000ff3e03f */
[----:B------:R-:W-:Y:S01]  /*aca0*/  R2UR UR8, R7 ;  /* 0x00000000070872ca */ /* 0x000fe200000e0000 */
[----:B------:R-:W-:Y:S01]  /*acb0*/  VIADD R14, R14, 0x1 ;  /* 0x000000010e0e7836 */ /* 0x000fe20000000000 */
[----:B------:R-:W-:Y:S01]  /*acc0*/  R2UR UR10, R24 ;  /* 0x00000000180a72ca */ /* 0x000fe200000e0000 */
[----:B------:R-:W-:Y:S01]  /*acd0*/  UIADD3.X UR25, URZ, UR23, URZ, UP1, !UPT ;  /* 0x000000173f197290 */ /* 0x000fe20008ffe43f */
[----:B------:R-:W-:Y:S01]  /*ace0*/  R2UR UR12, R6 ;  /* 0x00000000060c72ca */ /* 0x000fe200000e0000 */
[----:B------:R-:W-:Y:S01]  /*acf0*/  UMOV UR6, 0x0 ;  /* 0x0000000000067882 */ /* 0x000fe20000000000 */
[----:B------:R-:W-:Y:S01]  /*ad00*/  R2UR UR19, R21 ;  /* 0x00000000151372ca */ /* 0x000fe200000e0000 */
[----:B------:R-:W-:Y:S01]  /*ad10*/  UMOV UR7, 0x10000000 ;  /* 0x1000000000077882 */ /* 0x000fe20000000000 */
[----:B------:R-:W-:Y:S01]  /*ad20*/  ISETP.GT.AND P1, PT, R4, 0x1, PT ;  /* 0x000000010400780c */ /* 0x000fe20003f24270 */
[----:B------:R-:W-:Y:S01]  /*ad30*/  UMOV UR26, 0x30000 ;  /* 0x00030000001a7882 */ /* 0x000fe20000000000 */
[----:B------:R-:W-:Y:S01]  /*ad40*/  ISETP.NE.AND P0, PT, R14, 0x4, PT ;  /* 0x000000040e00780c */ /* 0x000fe20003f05270 */
[----:B------:R-:W-:Y:S01]  /*ad50*/  UIADD3 UR14, UR5, 0x100, URZ ;  /* 0x00000100050e7890 */ /* 0x000fe2000fffe03f */
[----:B------:R-:W-:Y:S01]  /*ad60*/  VIADD R24, R24, 0x20 ;  /* 0x0000002018187836 */ /* 0x000fe20000000000 */
[----:B------:R-:W-:Y:S01]  /*ad70*/  UIADD3.X UR5, URZ, UR23, URZ, UP0, !UPT ;  /* 0x000000173f057290 */ /* 0x000fe200087fe43f */
[----:B------:R-:W-:Y:S01]  /*ad80*/  SEL R20, RZ, 0x1, P0 ;  /* 0x00000001ff147807 */ /* 0x000fe20000000000 */
[----:B------:R-:W-:Y:S01]  /*ad90*/  UIADD3 UR15, UR8, 0x10100, URZ ;  /* 0x00010100080f7890 */ /* 0x000fe2000fffe03f */
[----:B------:R-:W-:-:S02]  /*ada0*/  SEL R14, R14, RZ, P0 ;  /* 0x000000ff0e0e7207 */ /* 0x000fc40000000000 */
[----:B------:R-:W-:Y:S01]  /*adb0*/  UMOV UR8, UR14 ;  /* 0x0000000e00087c82 */ /* 0x000fe20008000000 */
[----:B------:R-:W-:-:S03]  /*adc0*/  LOP3.LUT R5, R5, R20, RZ, 0x3c, !PT ;  /* 0x0000001405057212 */ /* 0x000fc600078e3cff */
[----:B------:R0:W-:Y:S02]  /*add0*/  UTMALDG.3D [UR8], [UR4], desc[UR6] ;  /* 0x00000608040075b4 */ /* 0x0001e40008011000 */
[----:B0-----:R-:W-:Y:S01]  /*ade0*/  UMOV UR8, UR15 ;  /* 0x0000000f00087c82 */ /* 0x001fe20008000000 */
[----:B------:R-:W-:Y:S02]  /*adf0*/  UMOV UR11, UR19 ;  /* 0x00000013000b7c82 */ /* 0x000fe40008000000 */
[----:B------:R0:W-:Y:S02]  /*ae00*/  UTMALDG.3D.MULTICAST [UR8], [UR24], UR26, desc[UR6] ;  /* 0x00000608180073b4 */ /* 0x0001e4000801181a */
[----:B0-----:R-:W-:Y:S05]  /*ae10*/  @P1 BRA `(.L_x_300) ;  /* 0xfffffffc00441947 */ /* 0x001fea000383ffff */
.L_x_297:
[----:B------:R-:W-:Y:S05]  /*ae20*/  BSYNC B1 ;  /* 0x0000000000017941 */ /* 0x000fea0003800000 */
.L_x_296:
[----:B------:R-:W-:Y:S01]  /*ae30*/  LOP3.LUT P1, RZ, R9, 0xff, RZ, 0xc0, !PT ;  /* 0x000000ff09ff7812 */ /* 0x000fe2000782c0ff */
[----:B------:R-:W-:Y:S01]  /*ae40*/  IMAD.IADD R3, R8, 0x1, R3 ;  /* 0x0000000108037824 */ /* 0x000fe200078e0203 */
[----:B------:R-:W-:Y:S01]  /*ae50*/  IADD3 R16, P2, R16, UR20, RZ ;  /* 0x0000001410107c10 */ /* 0x000fe2000ff5e0ff */
[----:B------:R-:W-:Y:S01]  /*ae60*/  ULDC.64 UR4, c[0x0][0x650] ;  /* 0x0001940000047ab9 */ /* 0x000fe20000000a00 */
[----:B------:R-:W-:Y:S01]  /*ae70*/  BSSY B1, `(.L_x_301) ;  /* 0x000006d000017945 */ /* 0x000fe20003800000 */
[----:B------:R-:W-:Y:S01]  /*ae80*/  IMAD.MOV.U32 R20, RZ, RZ, -0x1 ;  /* 0xffffffffff147424 */ /* 0x000fe200078e00ff */
[----:B------:R-:W-:Y:S01]  /*ae90*/  ISETP.GT.U32.AND P0, PT, R3, 0x3, PT ;  /* 0x000000030300780c */ /* 0x000fe20003f04070 */
[----:B------:R-:W-:Y:S01]  /*aea0*/  IMAD.MOV.U32 R21, RZ, RZ, -0x1 ;  /* 0xffffffffff157424 */ /* 0x000fe200078e00ff */
[----:B------:R-:W-:Y:S02]  /*aeb0*/  SHF.R.U32.HI R4, RZ, 0x2, R3 ;  /* 0x00000002ff047819 */ /* 0x000fe40000011603 */
[----:B------:R-:W-:-:S02]  /*aec0*/  ISETP.LT.U32.AND P0, PT, R8, 0x4, P0 ;  /* 0x000000040800780c */ /* 0x000fc40000701070 */
[----:B------:R-:W-:Y:S01]  /*aed0*/  IADD3.X R17, R17, UR13, RZ, P2, !PT ;  /* 0x0000000d11117c10 */ /* 0x000fe200097fe4ff */
[----:B------:R-:W0:Y:S01]  /*aee0*/  @P1 S2R R6, SR_CgaCtaId ;  /* 0x0000000000061919 */ /* 0x000e220000008800 */
[----:B------:R-:W-:Y:S02]  /*aef0*/  @P1 MOV R5, 0x400 ;  /* 0x0000040000051802 */ /* 0x000fe40000000f00 */
[----:B------:R-:W-:Y:S02]  /*af00*/  ISETP.GE.U32.AND P2, PT, R16, UR4, PT ;  /* 0x0000000410007c0c */ /* 0x000fe4000bf46070 */
[----:B------:R-:W-:Y:S02]  /*af10*/  LOP3.LUT R4, R4, 0x1, RZ, 0xc0, !PT ;  /* 0x0000000104047812 */ /* 0x000fe400078ec0ff */
[----:B------:R-:W-:Y:S02]  /*af20*/  LOP3.LUT R3, R3, 0x3, RZ, 0xc0, !PT ;  /* 0x0000000303037812 */ /* 0x000fe400078ec0ff */
[----:B------:R-:W-:-:S02]  /*af30*/  PRMT R9, RZ, 0x7610, R9 ;  /* 0x00007610ff097816 */ /* 0x000fc40000000009 */
[----:B0-----:R-:W-:Y:S01]  /*af40*/  @P1 LEA R5, R6, R5, 0x18 ;  /* 0x0000000506051211 */ /* 0x001fe200078ec0ff */
[----:B------:R-:W-:-:S03]  /*af50*/  IMAD.MOV.U32 R6, RZ, RZ, -0x1 ;  /* 0xffffffffff067424 */ /* 0x000fc600078e00ff */
[----:B------:R0:W-:Y:S01]  /*af60*/  @P1 SYNCS.ARRIVE.TRANS64.A1T0 RZ, [R5+URZ+0x58], RZ ;  /* 0x000058ff05ff19a7 */ /* 0x0001e2000810003f */
[----:B------:R-:W-:-:S04]  /*af70*/  ISETP.NE.U32.AND P1, PT, R4, 0x1, PT ;  /* 0x000000010400780c */ /* 0x000fc80003f25070 */
[----:B------:R-:W-:Y:S02]  /*af80*/  ISETP.GT.U32.AND P1, PT, R8, 0x3, !P1 ;  /* 0x000000030800780c */ /* 0x000fe40004f24070 */
[----:B0-----:R-:W-:Y:S02]  /*af90*/  SEL R5, RZ, 0x1, !P0 ;  /* 0x00000001ff057807 */ /* 0x001fe40004000000 */
[----:B------:R-:W-:Y:S02]  /*afa0*/  ISETP.GE.U32.AND.EX P0, PT, R17, UR5, PT, P2 ;  /* 0x0000000511007c0c */ /* 0x000fe4000bf06120 */
[----:B------:R-:W-:-:S04]  /*afb0*/  SEL R4, RZ, 0x1, !P1 ;  /* 0x00000001ff047807 */ /* 0x000fc80004800000 */
[----:B------:R-:W-:Y:S02]  /*afc0*/  LOP3.LUT R0, R4, R0, R5, 0x96, !PT ;  /* 0x0000000004007212 */ /* 0x000fe400078e9605 */
[----:B------:R-:W-:-:S05]  /*afd0*/  PRMT R4, RZ, 0x7610, R4 ;  /* 0x00007610ff047816 */ /* 0x000fca0000000004 */
[----:B------:R-:W-:Y:S05]  /*afe0*/  @P0 BRA `(.L_x_302) ;  /* 0x0000000400540947 */ /* 0x000fea0003800000 */
[----:B------:R-:W0:Y:S01]  /*aff0*/  S2R R15, SR_CTAID.X ;  /* 0x00000000000f7919 */ /* 0x000e220000002500 */
[----:B------:R-:W-:Y:S01]  /*b000*/  ULDC.64 UR4, c[0x0][0x628] ;  /* 0x00018a0000047ab9 */ /* 0x000fe20000000a00 */
[----:B------:R-:W-:Y:S01]  /*b010*/  ULDC UR7, c[0x0][0x630] ;  /* 0x00018c0000077ab9 */ /* 0x000fe20000000800 */
[----:B------:R-:W-:Y:S01]  /*b020*/  ISETP.NE.U32.AND P0, PT, RZ, UR4, PT ;  /* 0x00000004ff007c0c */ /* 0x000fe2000bf05070 */
[----:B------:R-:W1:Y:S01]  /*b030*/  S2R R20, SR_CTAID.Y ;  /* 0x0000000000147919 */ /* 0x000e620000002600 */
[----:B------:R-:W-:Y:S01]  /*b040*/  ULDC UR8, c[0x0][0x150] ;  /* 0x0000540000087ab9 */ /* 0x000fe20000000800 */
[----:B------:R-:W-:Y:S01]  /*b050*/  IMAD.MOV.U32 R4, RZ, RZ, R16 ;  /* 0x000000ffff047224 */ /* 0x000fe200078e0010 */
[----:B------:R-:W-:Y:S01]  /*b060*/  ISETP.NE.AND.EX P0, PT, RZ, UR5, PT, P0 ;  /* 0x00000005ff007c0c */ /* 0x000fe2000bf05300 */
[----:B------:R-:W-:Y:S01]  /*b070*/  IMAD.MOV.U32 R5, RZ, RZ, R17 ;  /* 0x000000ffff057224 */ /* 0x000fe200078e0011 */
[----:B0-----:R-:W-:-:S11]  /*b080*/  I2FP.F32.U32 R22, R15 ;  /* 0x0000000f00167245 */ /* 0x001fd60000201000 */
[----:B------:R-:W-:Y:S05]  /*b090*/  @!P0 BRA `(.L_x_303) ;  /* 0x0000000000288947 */ /* 0x000fea0003800000 */
[----:B------:R-:W-:Y:S02]  /*b0a0*/  ULDC UR6, c[0x0][0x634] ;  /* 0x00018d0000067ab9 */ /* 0x000fe40000000800 */
[----:B------:R-:W-:-:S05]  /*b0b0*/  IADD3 R5, P0, R16, UR6, RZ ;  /* 0x0000000610057c10 */ /* 0x000fca000ff1e0ff */
[----:B------:R-:W-:-:S04]  /*b0c0*/  IMAD.X R21, RZ, RZ, R17, P0 ;  /* 0x000000ffff157224 */ /* 0x000fc800000e0611 */
[----:B------:R-:W-:-:S04]  /*b0d0*/  IMAD.WIDE.U32 R6, R21, UR4, RZ ;  /* 0x0000000415067c25 */ /* 0x000fc8000f8e00ff */
[----:B------:R-:W-:-:S04]  /*b0e0*/  IMAD.WIDE.U32 R6, P0, R5, UR5, R6 ;  /* 0x0000000505067c25 */ /* 0x000fc8000f800006 */
[----:B------:R-:W-:-:S04]  /*b0f0*/  IMAD.WIDE.U32 R4, R5, UR4, RZ ;  /* 0x0000000405047c25 */ /* 0x000fc8000f8e00ff */
[----:B------:R-:W-:Y:S01]  /*b100*/  IMAD.MOV.U32 R4, RZ, RZ, R7 ;  /* 0x000000ffff047224 */ /* 0x000fe200078e0007 */
[----:B------:R-:W-:Y:S01]  /*b110*/  IADD3 RZ, P1, R5, R6, RZ ;  /* 0x0000000605ff7210 */ /* 0x000fe20007f3e0ff */
[----:B------:R-:W-:-:S04]  /*b120*/  IMAD.X R5, RZ, RZ, RZ, P0 ;  /* 0x000000ffff057224 */ /* 0x000fc800000e06ff */
[----:B------:R-:W-:-:S08]  /*b130*/  IMAD.WIDE.U32.X R4, R21, UR5, R4, P1 ;  /* 0x0000000515047c25 */ /* 0x000fd000088e0404 */
.L_x_303:
[--C-:B------:R-:W-:Y:S01]  /*b140*/  SHF.R.U64 R14, R4, UR7, R5.reuse ;  /* 0x00000007040e7c19 */ /* 0x100fe20008001205 */
[----:B------:R-:W-:Y:S01]  /*b150*/  FMUL R22, R22, UR8 ;  /* 0x0000000816167c20 */ /* 0x000fe20008400000 */
[----:B------:R-:W-:Y:S01]  /*b160*/  SHF.R.U32.HI R4, RZ, UR7, R5 ;  /* 0x00000007ff047c19 */ /* 0x000fe20008011605 */
[----:B------:R-:W0:Y:S01]  /*b170*/  LDC R6, c[0x0][0x144] ;  /* 0x00005100ff067b82 */ /* 0x000e220000000800 */
[----:B------:R-:W-:Y:S01]  /*b180*/  IADD3 R5, P0, RZ, -R14, RZ ;  /* 0x8000000eff057210 */ /* 0x000fe20007f1e0ff */
[----:B------:R-:W-:Y:S01]  /*b190*/  ULDC UR6, c[0x0][0x154] ;  /* 0x0000550000067ab9 */ /* 0x000fe20000000800 */
[----:B-1----:R-:W-:Y:S01]  /*b1a0*/  I2FP.F32.U32 R7, R20 ;  /* 0x0000001400077245 */ /* 0x002fe20000201000 */
[----:B------:R-:W1:Y:S01]  /*b1b0*/  F2I.U32.TRUNC.NTZ R22, R22 ;  /* 0x0000001600167305 */ /* 0x000e62000020f000 */
[----:B------:R-:W-:Y:S01]  /*b1c0*/  ULDC.64 UR4, c[0x0][0x620] ;  /* 0x0001880000047ab9 */ /* 0x000fe20000000a00 */
[----:B------:R-:W-:Y:S01]  /*b1d0*/  IMAD.X R4, RZ, RZ, ~R4, P0 ;  /* 0x000000ffff047224 */ /* 0x000fe200000e0e04 */
[----:B------:R-:W-:Y:S01]  /*b1e0*/  ISETP.NE.AND P2, PT, R2, 0x1, PT ;  /* 0x000000010200780c */ /* 0x000fe20003f45270 */
[----:B------:R-:W-:Y:S01]  /*b1f0*/  FMUL R23, R7, UR6 ;  /* 0x0000000607177c20 */ /* 0x000fe20008400000 */
[----:B------:R-:W2:Y:S01]  /*b200*/  LDC R25, c[0x0][0x148] ;  /* 0x00005200ff197b82 */ /* 0x000ea20000000800 */
[----:B------:R-:W-:Y:S01]  /*b210*/  IMAD R4, R4, UR4, RZ ;  /* 0x0000000404047c24 */ /* 0x000fe2000f8e02ff */
[----:B------:R-:W-:-:S02]  /*b220*/  ULDC.64 UR6, c[0x0][0x640] ;  /* 0x0001900000067ab9 */ /* 0x000fc40000000a00 */
[----:B------:R-:W-:Y:S01]  /*b230*/  ISETP.NE.U32.AND P0, PT, RZ, UR6, PT ;  /* 0x00000006ff007c0c */ /* 0x000fe2000bf05070 */
[----:B------:R-:W3:Y:S01]  /*b240*/  F2I.U32.TRUNC.NTZ R23, R23 ;  /* 0x0000001700177305 */ /* 0x000ee2000020f000 */
[C---:B------:R-:W-:Y:S02]  /*b250*/  IMAD R7, R5.reuse, UR5, R4 ;  /* 0x0000000505077c24 */ /* 0x040fe4000f8e0204 */
[----:B------:R-:W-:Y:S01]  /*b260*/  IMAD.WIDE.U32 R4, R5, UR4, R16 ;  /* 0x0000000405047c25 */ /* 0x000fe2000f8e0010 */
[----:B------:R-:W-:Y:S01]  /*b270*/  ULDC UR4, c[0x0][0x618] ;  /* 0x0001860000047ab9 */ /* 0x000fe20000000800 */
[----:B------:R-:W-:Y:S02]  /*b280*/  ISETP.NE.AND.EX P0, PT, RZ, UR7, PT, P0 ;  /* 0x00000007ff007c0c */ /* 0x000fe4000bf05300 */
[----:B------:R-:W-:Y:S02]  /*b290*/  IMAD.IADD R5, R5, 0x1, R7 ;  /* 0x0000000105057824 */ /* 0x000fe400078e0207 */
[----:B-1----:R-:W-:-:S03]  /*b2a0*/  IMAD.MOV R22, RZ, RZ, -R22 ;  /* 0x000000ffff167224 */ /* 0x002fc600078e0a16 */
[----:B------:R-:W-:Y:S01]  /*b2b0*/  SHF.R.U64 R21, R4, UR4, R5 ;  /* 0x0000000404157c19 */ /* 0x000fe20008001205 */
[----:B0-----:R-:W-:Y:S01]  /*b2c0*/  IMAD R15, R6, R22, R15 ;  /* 0x00000016060f7224 */ /* 0x001fe200078e020f */
[----:B------:R-:W-:Y:S01]  /*b2d0*/  SHF.R.U32.HI R4, RZ, UR4, R5 ;  /* 0x00000004ff047c19 */ /* 0x000fe20008011605 */
[----:B------:R-:W-:Y:S01]  /*b2e0*/  ULDC UR4, c[0x0][0x608] ;  /* 0x0001820000047ab9 */ /* 0x000fe20000000800 */
[----:B---3--:R-:W-:Y:S02]  /*b2f0*/  IMAD.MOV R6, RZ, RZ, -R23 ;  /* 0x000000ffff067224 */ /* 0x008fe400078e0a17 */
[--C-:B------:R-:W-:Y:S02]  /*b300*/  SHF.R.U64 R22, R21, UR4, R4.reuse ;  /* 0x0000000415167c19 */ /* 0x100fe40008001204 */
[----:B------:R-:W-:Y:S01]  /*b310*/  SHF.R.U32.HI R5, RZ, UR4, R4 ;  /* 0x00000004ff057c19 */ /* 0x000fe20008011604 */
[----:B------:R-:W-:Y:S01]  /*b320*/  ULDC UR4, c[0x0][0x658] ;  /* 0x0001960000047ab9 */ /* 0x000fe20000000800 */
[----:B--2---:R-:W-:-:S02]  /*b330*/  @P2 IMAD R15, R25, R6, R20 ;  /* 0x00000006190f2224 */ /* 0x004fc400078e0214 */
[--C-:B------:R-:W-:Y:S02]  /*b340*/  SHF.R.U64 R20, R22, UR4, R5.reuse ;  /* 0x0000000416147c19 */ /* 0x100fe40008001205 */
[----:B------:R-:W-:-:S03]  /*b350*/  SHF.R.U32.HI R23, RZ, UR4, R5 ;  /* 0x00000004ff177c19 */ /* 0x000fc60008011605 */
[----:B------:R-:W-:Y:S02]  /*b360*/  IMAD.MOV.U32 R6, RZ, RZ, R20 ;  /* 0x000000ffff067224 */ /* 0x000fe400078e0014 */
[----:B------:R-:W-:Y:S01]  /*b370*/  IMAD.MOV.U32 R5, RZ, RZ, R23 ;  /* 0x000000ffff057224 */ /* 0x000fe200078e0017 */
[----:B------:R-:W-:Y:S06]  /*b380*/  @!P0 BRA `(.L_x_304) ;  /* 0x00000000002c8947 */ /* 0x000fec0003800000 */
        /* <DEDUP_REMOVED lines=9> */
[----:B------:R-:W-:-:S04]  /*b420*/  IMAD.WIDE.U32.X R4, R23, UR7, R4, P1 ;  /* 0x0000000717047c25 */ /* 0x000fc800088e0404 */
[----:B------:R-:W-:-:S07]  /*b430*/  IMAD.MOV.U32 R6, RZ, RZ, R4 ;  /* 0x000000ffff067224 */ /* 0x000fce00078e0004 */
.L_x_304:
[----:B------:R-:W-:Y:S01]  /*b440*/  ULDC UR4, c[0x0][0x648] ;  /* 0x0001920000047ab9 */ /* 0x000fe20000000800 */
[----:B------:R-:W-:Y:S01]  /*b450*/  LOP3.LUT R4, R22, UR17, RZ, 0xc0, !PT ;  /* 0x0000001116047c12 */ /* 0x000fe2000f8ec0ff */
[----:B------:R-:W-:Y:S01]  /*b460*/  ULDC UR5, c[0x0][0x610] ;  /* 0x0001840000057ab9 */ /* 0x000fe20000000800 */
[----:B------:R-:W-:Y:S01]  /*b470*/  SHF.R.U64 R5, R6, UR4, R5 ;  /* 0x0000000406057c19 */ /* 0x000fe20008001205 */
[----:B------:R-:W-:Y:S01]  /*b480*/  ULDC UR4, c[0x0][0x638] ;  /* 0x00018e0000047ab9 */ /* 0x000fe20000000800 */
[----:B------:R-:W-:Y:S01]  /*b490*/  LOP3.LUT R21, R21, UR16, RZ, 0xc0, !PT ;  /* 0x0000001015157c12 */ /* 0x000fe2000f8ec0ff */
[----:B------:R-:W-:Y:S02]  /*b4a0*/  IMAD.MOV.U32 R6, RZ, RZ, R14 ;  /* 0x000000ffff067224 */ /* 0x000fe400078e000e */
[----:B------:R-:W-:Y:S02]  /*b4b0*/  IMAD.MOV R7, RZ, RZ, -R5 ;  /* 0x000000ffff077224 */ /* 0x000fe400078e0a05 */
[----:B------:R-:W-:-:S02]  /*b4c0*/  IMAD R4, R5, UR18, R4 ;  /* 0x0000001205047c24 */ /* 0x000fc4000f8e0204 */
[----:B------:R-:W-:Y:S01]  /*b4d0*/  IMAD R20, R7, UR4, R20 ;  /* 0x0000000407147c24 */ /* 0x000fe2000f8e0214 */
[----:B------:R-:W-:Y:S01]  /*b4e0*/  ULDC UR4, c[0x0][0x600] ;  /* 0x0001800000047ab9 */ /* 0x000fe20000000800 */
[----:B------:R-:W-:Y:S02]  /*b4f0*/  IMAD R15, R4, UR5, R15 ;  /* 0x00000005040f7c24 */ /* 0x000fe4000f8e020f */
[----:B------:R-:W-:Y:S02]  /*b500*/  IMAD R20, R20, UR4, R21 ;  /* 0x0000000414147c24 */ /* 0x000fe4000f8e0215 */
[----:B------:R-:W-:-:S03]  /*b510*/  IMAD.MOV.U32 R4, RZ, RZ, 0x1 ;  /* 0x00000001ff047424 */ /* 0x000fc600078e00ff */
[----:B------:R-:W-:Y:S02]  /*b520*/  SEL R21, R20, R15, !P2 ;  /* 0x0000000f14157207 */ /* 0x000fe40005000000 */
[----:B------:R-:W-:-:S07]  /*b530*/  SEL R20, R15, R20, !P2 ;  /* 0x000000140f147207 */ /* 0x000fce0005000000 */
.L_x_302:
[----:B------:R-:W-:Y:S05]  /*b540*/  BSYNC B1 ;  /* 0x0000000000017941 */ /* 0x000fea0003800000 */
.L_x_301:
[----:B------:R-:W-:-:S13]  /*b550*/  LOP3.LUT P0, RZ, R4, 0xff, RZ, 0xc0, !PT ;  /* 0x000000ff04ff7812 */ /* 0x000fda000780c0ff */
[----:B------:R-:W-:Y:S05]  /*b560*/  @P0 BRA `(.L_x_305) ;  /* 0xfffffff4003c0947 */ /* 0x000fea000383ffff */
[----:B------:R-:W-:Y:S05]  /*b570*/  BSYNC B0 ;  /* 0x0000000000007941 */ /* 0x000fea0003800000 */
.L_x_294:
[----:B------:R-:W-:-:S03]  /*b580*/  UMOV UR4, 0xffffffff ;  /* 0xffffffff00047882 */ /* 0x000fc60000000000 */
[----:B------:R-:W-:Y:S05]  /*b590*/  BRA.DIV UR4, `(.L_x_306) ;  /* 0x0000000604147947 */ /* 0x000fea000b800000 */
[----:B------:R-:W-:-:S13]  /*b5a0*/  ELECT P6, URZ, PT ;  /* 0x00000000003f782f */ /* 0x000fda00038c0000 */
.L_x_320:
[----:B------:R-:W-:Y:S04]  /*b5b0*/  BSSY B0, `(.L_x_307) ;  /* 0x000002b000007945 */ /* 0x000fe80003800000 */
[----:B------:R-:W-:Y:S05]  /*b5c0*/  @!P6 BRA `(.L_x_308) ;  /* 0x0000000000a4e947 */ /* 0x000fea0003800000 */
[----:B------:R-:W-:-:S04]  /*b5d0*/  LOP3.LUT R19, R19, 0x2, RZ, 0xfc, !PT ;  /* 0x0000000213137812 */ /* 0x000fc800078efcff */
[----:B------:R-:W-:-:S13]  /*b5e0*/  ISETP.NE.AND P0, PT, R19, 0x3, PT ;  /* 0x000000031300780c */ /* 0x000fda0003f05270 */
[----:B------:R-:W-:Y:S05]  /*b5f0*/  @!P0 BRA `(.L_x_309) ;  /* 0x0000000000048947 */ /* 0x000fea0003800000 */
[----:B------:R-:W-:Y:S01]  /*b600*/  BPT.TRAP 0x1 ;  /* 0x000000040000795c */ /* 0x000fe20000300000 */
.L_x_309:
[----:B------:R-:W0:Y:S01]  /*b610*/  S2R R5, SR_CgaCtaId ;  /* 0x0000000000057919 */ /* 0x000e220000008800 */
[----:B------:R-:W-:Y:S02]  /*b620*/  MOV R2, 0x400 ;  /* 0x0000040000027802 */ /* 0x000fe40000000f00 */
[----:B------:R-:W-:Y:S02]  /*b630*/  SHF.L.U32 R4, R0, 0x1f, RZ ;  /* 0x0000001f00047819 */ /* 0x000fe400000006ff */
[----:B0-----:R-:W-:-:S05]  /*b640*/  LEA R2, R5, R2, 0x18 ;  /* 0x0000000205027211 */ /* 0x001fca00078ec0ff */
[----:B------:R-:W-:-:S04]  /*b650*/  VIADD R2, R2, 0x20 ;  /* 0x0000002002027836 */ /* 0x000fc80000000000 */
[C---:B------:R-:W-:Y:S02]  /*b660*/  IMAD R7, R3.reuse, 0x8, R2 ;  /* 0x0000000803077824 */ /* 0x040fe400078e0202 */
[----:B------:R-:W-:Y:S02]  /*b670*/  VIADD R3, R3, 0x1 ;  /* 0x0000000103037836 */ /* 0x000fe40000000000 */
[----:B------:R-:W0:Y:S03]  /*b680*/  SYNCS.PHASECHK.TRANS64.TRYWAIT P0, [R7+URZ], R4 ;  /* 0x00000004070075a7 */ /* 0x000e26000800017f */
[----:B------:R-:W-:-:S04]  /*b690*/  ISETP.NE.AND P1, PT, R3, 0x4, PT ;  /* 0x000000040300780c */ /* 0x000fc80003f25270 */
[----:B------:R-:W-:Y:S02]  /*b6a0*/  SEL R5, RZ, 0x1, P1 ;  /* 0x00000001ff057807 */ /* 0x000fe40000800000 */
[----:B------:R-:W-:Y:S02]  /*b6b0*/  SEL R3, R3, RZ, P1 ;  /* 0x000000ff03037207 */ /* 0x000fe40000800000 */
[----:B------:R-:W-:-:S03]  /*b6c0*/  LOP3.LUT R6, R0, R5, RZ, 0x3c, !PT ;  /* 0x0000000500067212 */ /* 0x000fc600078e3cff */
[----:B------:R-:W-:Y:S01]  /*b6d0*/  IMAD R8, R3, 0x8, R2 ;  /* 0x0000000803087824 */ /* 0x000fe200078e0202 */
[----:B------:R-:W-:Y:S01]  /*b6e0*/  SHF.L.U32 R5, R6, 0x1f, RZ ;  /* 0x0000001f06057819 */ /* 0x000fe200000006ff */
[----:B0-----:R-:W-:Y:S06]  /*b6f0*/  @!P0 BRA `(.L_x_310) ;  /* 0x0000000000dc8947 */ /* 0x001fec0003800000 */
.L_x_321:
[----:B------:R-:W1:Y:S01]  /*b700*/  SYNCS.PHASECHK.TRANS64.TRYWAIT P0, [R8+URZ], R5 ;  /* 0x00000005080075a7 */ /* 0x000e62000800017f */
[----:B------:R-:W-:-:S05]  /*b710*/  VIADD R0, R3, 0x1 ;  /* 0x0000000103007836 */ /* 0x000fca0000000000 */
[----:B------:R-:W-:-:S04]  /*b720*/  ISETP.NE.AND P1, PT, R0, 0x4, PT ;  /* 0x000000040000780c */ /* 0x000fc80003f25270 */
[----:B------:R-:W-:Y:S02]  /*b730*/  SEL R3, RZ, 0x1, P1 ;  /* 0x00000001ff037807 */ /* 0x000fe40000800000 */
[----:B0-----:R-:W-:Y:S02]  /*b740*/  SEL R7, R0, RZ, P1 ;  /* 0x000000ff00077207 */ /* 0x001fe40000800000 */
[----:B------:R-:W-:-:S03]  /*b750*/  LOP3.LUT R9, R6, R3, RZ, 0x3c, !PT ;  /* 0x0000000306097212 */ /* 0x000fc600078e3cff */
[----:B------:R-:W-:Y:S01]  /*b760*/  IMAD R11, R7, 0x8, R2 ;  /* 0x00000008070b7824 */ /* 0x000fe200078e0202 */
[----:B------:R-:W-:Y:S01]  /*b770*/  SHF.L.U32 R6, R9, 0x1f, RZ ;  /* 0x0000001f09067819 */ /* 0x000fe200000006ff */
[----:B-1----:R-:W-:Y:S06]  /*b780*/  @!P0 BRA `(.L_x_311) ;  /* 0x0000000000cc8947 */ /* 0x002fec0003800000 */
.L_x_322:
[----:B------:R-:W1:Y:S01]  /*b790*/  SYNCS.PHASECHK.TRANS64.TRYWAIT P0, [R11+URZ], R6 ;  /* 0x000000060b0075a7 */ /* 0x000e62000800017f */
[----:B------:R-:W-:-:S05]  /*b7a0*/  VIADD R0, R7, 0x1 ;  /* 0x0000000107007836 */ /* 0x000fca0000000000 */
[----:B------:R-:W-:-:S04]  /*b7b0*/  ISETP.NE.AND P1, PT, R0, 0x4, PT ;  /* 0x000000040000780c */ /* 0x000fc80003f25270 */
[----:B------:R-:W-:Y:S02]  /*b7c0*/  SEL R4, RZ, 0x1, P1 ;  /* 0x00000001ff047807 */ /* 0x000fe40000800000 */
[----:B------:R-:W-:Y:S02]  /*b7d0*/  SEL R3, R0, RZ, P1 ;  /* 0x000000ff00037207 */ /* 0x000fe40000800000 */
[----:B------:R-:W-:Y:S01]  /*b7e0*/  LOP3.LUT R0, R9, R4, RZ, 0x3c, !PT ;  /* 0x0000000409007212 */ /* 0x000fe200078e3cff */
[----:B-1----:R-:W-:Y:S06]  /*b7f0*/  @!P0 BRA `(.L_x_312) ;  /* 0x0000000000c48947 */ /* 0x002fec0003800000 */
.L_x_323:
[----:B------:R-:W-:Y:S01]  /*b800*/  IMAD R3, R3, 0x8, R2 ;  /* 0x0000000803037824 */ /* 0x000fe200078e0202 */
[----:B------:R-:W-:-:S07]  /*b810*/  SHF.L.U32 R0, R0, 0x1f, RZ ;  /* 0x0000001f00007819 */ /* 0x000fce00000006ff */
.L_x_313:
[----:B--2---:R2:W3:Y:S02]  /*b820*/  SYNCS.PHASECHK.TRANS64.TRYWAIT P0, [R3+URZ], R0 ;  /* 0x00000000030075a7 */ /* 0x0044e4000800017f */
[----:B---3--:R-:W-:Y:S05]  /*b830*/  @!P0 NANOSLEEP.SYNCS 0x989680 ;  /* 0x009896800000895d */ /* 0x008fea0003900000 */
[----:B------:R-:W3:Y:S02]  /*b840*/  @!P0 SYNCS.PHASECHK.TRANS64 P0, [R3+URZ], R0 ;  /* 0x00000000030085a7 */ /* 0x000ee4000800007f */
[----:B---3--:R-:W-:Y:S05]  /*b850*/  @!P0 BRA `(.L_x_313) ;  /* 0xfffffffc00f08947 */ /* 0x008fea000383ffff */
.L_x_308:
[----:B------:R-:W-:Y:S05]  /*b860*/  BSYNC B0 ;  /* 0x0000000000007941 */ /* 0x000fea0003800000 */
.L_x_307:
[----:B------:R-:W-:Y:S05]  /*b870*/  EXIT ;  /* 0x000000000000794d */ /* 0x000fea0003800000 */
.L_x_21:
[----:B---3--:R3:W4:Y:S02]  /*b880*/  SYNCS.PHASECHK.TRANS64.TRYWAIT P1, [R3+URZ], R0 ;  /* 0x00000000030075a7 */ /* 0x008724000802017f */
[----:B----4-:R-:W-:Y:S05]  /*b890*/  @!P1 NANOSLEEP.SYNCS 0x989680 ;  /* 0x009896800000995d */ /* 0x010fea0003900000 */
[----:B------:R-:W4:Y:S02]  /*b8a0*/  @!P1 SYNCS.PHASECHK.TRANS64 P1, [R3+URZ], R0 ;  /* 0x00000000030095a7 */ /* 0x000f24000802007f */
[----:B----4-:R-:W-:Y:S05]  /*b8b0*/  @!P1 BRA `(.L_x_21) ;  /* 0xfffffffc00f09947 */ /* 0x010fea000383ffff */
[----:B------:R-:W-:Y:S05]  /*b8c0*/  BRA `(.L_x_20) ;  /* 0xffffff5c00147947 */ /* 0x000fea000383ffff */
.L_x_26:
[----:B-1----:R1:W2:Y:S02]  /*b8d0*/  SYNCS.PHASECHK.TRANS64.TRYWAIT P1, [R5+URZ], R4 ;  /* 0x00000004050075a7 */ /* 0x0022a4000802017f */
[----:B--2---:R-:W-:Y:S05]  /*b8e0*/  @!P1 NANOSLEEP.SYNCS 0x989680 ;  /* 0x009896800000995d */ /* 0x004fea0003900000 */
[----:B------:R-:W2:Y:S02]  /*b8f0*/  @!P1 SYNCS.PHASECHK.TRANS64 P1, [R5+URZ], R4 ;  /* 0x00000004050095a7 */ /* 0x000ea4000802007f */
[----:B--2---:R-:W-:Y:S05]  /*b900*/  @!P1 BRA `(.L_x_26) ;  /* 0xfffffffc00f09947 */ /* 0x004fea000383ffff */
[----:B------:R-:W-:Y:S05]  /*b910*/  BRA `(.L_x_25) ;  /* 0xffffff6000107947 */ /* 0x000fea000383ffff */
.L_x_295:
[----:B------:R-:W-:Y:S01]  /*b920*/  BSSY B1, `(.L_x_314) ;  /* 0x0000006000017945 */ /* 0x000fe20003800000 */
[----:B------:R-:W-:-:S07]  /*b930*/  IMAD.MOV.U32 R15, RZ, RZ, -0x1 ;  /* 0xffffffffff0f7424 */ /* 0x000fce00078e00ff */
[----:B------:R-:W-:Y:S05]  /*b940*/  WARPSYNC.COLLECTIVE R15, `(.L_x_315) ;  /* 0x000000000f0c7348 */ /* 0x000fea0003c00000 */
[----:B------:R-:W-:Y:S02]  /*b950*/  ELECT P6, UR62, PT ;  /* 0x00000000003e782f */ /* 0x000fe400038c0000 */
[----:B------:R-:W-:Y:S01]  /*b960*/  MOV R14, UR62 ;  /* 0x0000003e000e7c02 */ /* 0x000fe20008000f00 */
[----:B------:R-:W-:Y:S10]  /*b970*/  ENDCOLLECTIVE ;  /* 0x000000000000791b */ /* 0x000ff40003800000 */
.L_x_315:
[----:B------:R-:W-:Y:S05]  /*b980*/  BSYNC B1 ;  /* 0x0000000000017941 */ /* 0x000fea0003800000 */
.L_x_314:
[----:B------:R-:W-:Y:S05]  /*b990*/  BRA `(.L_x_316) ;  /* 0xfffffff0003c7947 */ /* 0x000fea000383ffff */
.L_x_298:
[----:B0-----:R0:W1:Y:S02]  /*b9a0*/  SYNCS.PHASECHK.TRANS64.TRYWAIT P0, [R20+URZ+0x20], R7 ;  /* 0x00002007140075a7 */ /* 0x001064000800017f */
[----:B-1----:R-:W-:Y:S05]  /*b9b0*/  @!P0 NANOSLEEP.SYNCS 0x989680 ;  /* 0x009896800000895d */ /* 0x002fea0003900000 */
[----:B------:R-:W1:Y:S02]  /*b9c0*/  @!P0 SYNCS.PHASECHK.TRANS64 P0, [R20+URZ+0x20], R7 ;  /* 0x00002007140085a7 */ /* 0x000e64000800007f */
[----:B-1----:R-:W-:Y:S05]  /*b9d0*/  @!P0 BRA `(.L_x_298) ;  /* 0xfffffffc00f08947 */ /* 0x002fea000383ffff */
[----:B------:R-:W-:Y:S05]  /*b9e0*/  BRA `(.L_x_317) ;  /* 0xfffffff000747947 */ /* 0x000fea000383ffff */
.L_x_306:
[----:B------:R-:W-:Y:S01]  /*b9f0*/  BSSY B0, `(.L_x_318) ;  /* 0x0000006000007945 */ /* 0x000fe20003800000 */
[----:B------:R-:W-:-:S07]  /*ba00*/  IMAD.MOV.U32 R15, RZ, RZ, -0x1 ;  /* 0xffffffffff0f7424 */ /* 0x000fce00078e00ff */
[----:B------:R-:W-:Y:S05]  /*ba10*/  WARPSYNC.COLLECTIVE R15, `(.L_x_319) ;  /* 0x000000000f0c7348 */ /* 0x000fea0003c00000 */
[----:B------:R-:W-:Y:S02]  /*ba20*/  ELECT P6, UR62, PT ;  /* 0x00000000003e782f */ /* 0x000fe400038c0000 */
[----:B------:R-:W-:Y:S01]  /*ba30*/  MOV R14, UR62 ;  /* 0x0000003e000e7c02 */ /* 0x000fe20008000f00 */
[----:B------:R-:W-:Y:S10]  /*ba40*/  ENDCOLLECTIVE ;  /* 0x000000000000791b */ /* 0x000ff40003800000 */
.L_x_319:
[----:B------:R-:W-:Y:S05]  /*ba50*/  BSYNC B0 ;  /* 0x0000000000007941 */ /* 0x000fea0003800000 */
.L_x_318:
[----:B------:R-:W-:Y:S05]  /*ba60*/  BRA `(.L_x_320) ;  /* 0xfffffff800d07947 */ /* 0x000fea000383ffff */
.L_x_310:
[----:B0-----:R0:W1:Y:S02]  /*ba70*/  SYNCS.PHASECHK.TRANS64.TRYWAIT P0, [R7+URZ], R4 ;  /* 0x00000004070075a7 */ /* 0x001064000800017f */
[----:B-1----:R-:W-:Y:S05]  /*ba80*/  @!P0 NANOSLEEP.SYNCS 0x989680 ;  /* 0x009896800000895d */ /* 0x002fea0003900000 */
[----:B------:R-:W1:Y:S02]  /*ba90*/  @!P0 SYNCS.PHASECHK.TRANS64 P0, [R7+URZ], R4 ;  /* 0x00000004070085a7 */ /* 0x000e64000800007f */
[----:B-1----:R-:W-:Y:S05]  /*baa0*/  @!P0 BRA `(.L_x_310) ;  /* 0xfffffffc00f08947 */ /* 0x002fea000383ffff */
[----:B------:R-:W-:Y:S05]  /*bab0*/  BRA `(.L_x_321) ;  /* 0xfffffffc00107947 */ /* 0x000fea000383ffff */
.L_x_311:
[----:B0-----:R0:W1:Y:S02]  /*bac0*/  SYNCS.PHASECHK.TRANS64.TRYWAIT P0, [R8+URZ], R5 ;  /* 0x00000005080075a7 */ /* 0x001064000800017f */
[----:B-1----:R-:W-:Y:S05]  /*bad0*/  @!P0 NANOSLEEP.SYNCS 0x989680 ;  /* 0x009896800000895d */ /* 0x002fea0003900000 */
[----:B------:R-:W1:Y:S02]  /*bae0*/  @!P0 SYNCS.PHASECHK.TRANS64 P0, [R8+URZ], R5 ;  /* 0x00000005080085a7 */ /* 0x000e64000800007f */
[----:B-1----:R-:W-:Y:S05]  /*baf0*/  @!P0 BRA `(.L_x_311) ;  /* 0xfffffffc00f08947 */ /* 0x002fea000383ffff */
[----:B------:R-:W-:Y:S05]  /*bb00*/  BRA `(.L_x_322) ;  /* 0xfffffffc00207947 */ /* 0x000fea000383ffff */
.L_x_312:
[----:B-1----:R1:W2:Y:S02]  /*bb10*/  SYNCS.PHASECHK.TRANS64.TRYWAIT P0, [R11+URZ], R6 ;  /* 0x000000060b0075a7 */ /* 0x0022a4000800017f */
[----:B--2---:R-:W-:Y:S05]  /*bb20*/  @!P0 NANOSLEEP.SYNCS 0x989680 ;  /* 0x009896800000895d */ /* 0x004fea0003900000 */
[----:B------:R-:W2:Y:S02]  /*bb30*/  @!P0 SYNCS.PHASECHK.TRANS64 P0, [R11+URZ], R6 ;  /* 0x000000060b0085a7 */ /* 0x000ea4000800007f */
[----:B--2---:R-:W-:Y:S05]  /*bb40*/  @!P0 BRA `(.L_x_312) ;  /* 0xfffffffc00f08947 */ /* 0x004fea000383ffff */
[----:B------:R-:W-:Y:S05]  /*bb50*/  BRA `(.L_x_323) ;  /* 0xfffffffc00287947 */ /* 0x000fea000383ffff */
.L_x_324:
[----:B------:R-:W-:-:S00]  /*bb60*/  BRA `(.L_x_324) ;  /* 0xfffffffc00fc7947 */ /* 0x000fc0000383ffff */
[----:B------:R-:W-:-:S00]  /*bb70*/  NOP ;  /* 0x0000000000007918 */ /* 0x000fc00000000000 */
        /* <DEDUP_REMOVED lines=8> */
.L_x_325:


//--------------------- .nv.global.init           --------------------------
	.section	.nv.global.init,"aw",@progbits
.nv.global.init:
	.type		$str$22,@object
	.size		$str$22,($str$23 - $str$22)
$str$22:
        /*0000*/ 	.byte	0x6b, 0x5f, 0x74, 0x69, 0x6c, 0x65, 0x5f, 0x63, 0x6f, 0x75, 0x6e, 0x74, 0x20, 0x3e, 0x3d, 0x20
        /*0010*/ 	.byte	0x31, 0x00
	.type		$str$23,@object
	.size		$str$23,(__unnamed_1 - $str$23)
$str$23:
        /*0012*/ 	.byte	0x2f, 0x74, 0x6d, 0x70, 0x2f, 0x63, 0x75, 0x74, 0x6c, 0x61, 0x73, 0x73, 0x5f, 0x73, 0x77, 0x65
        /*0022*/ 	.byte	0x65, 0x70, 0x5f, 0x73, 0x72, 0x63, 0x2f, 0x69, 0x6e, 0x63, 0x6c, 0x75, 0x64, 0x65, 0x2f, 0x63
        /*0032*/ 	.byte	0x75, 0x74, 0x6c, 0x61, 0x73, 0x73, 0x2f, 0x67, 0x65, 0x6d, 0x6d, 0x2f, 0x63, 0x6f, 0x6c, 0x6c
        /*0042*/ 	.byte	0x65, 0x63, 0x74, 0x69, 0x76, 0x65, 0x2f, 0x73, 0x6d, 0x39, 0x30, 0x5f, 0x6d, 0x6d, 0x61, 0x5f
        /*0052*/ 	.byte	0x74, 0x6d, 0x61, 0x5f, 0x67, 0x6d, 0x6d, 0x61, 0x5f, 0x73, 0x73, 0x5f, 0x77, 0x61, 0x72, 0x70
        /*0062*/ 	.byte	0x73, 0x70, 0x65, 0x63, 0x69, 0x61, 0x6c, 0x69, 0x7a, 0x65, 0x64, 0x2e, 0x68, 0x70, 0x70, 0x00
	.type		__unnamed_1,@object
	.size		__unnamed_1,(.L_0 - __unnamed_1)
__unnamed_1:
        /*0072*/ 	.byte	0x76, 0x6f, 0x69, 0x64, 0x20, 0x63, 0x75, 0x74, 0x6c, 0x61, 0x73, 0x73, 0x3a, 0x3a, 0x67, 0x65
        /* <DEDUP_REMOVED lines=177> */
        /*0b92*/ 	.byte	0x69, 0x64, 0x65, 0x6e, 0x74, 0x69, 0x74, 0x79, 0x5d, 0x00
.L_0:


//--------------------- .nv.shared._ZN7cutlass13device_kernelINS_4gemm6kernel13GemmUniversalIN4cute5tupleIJiiiiEEENS1_10collective13CollectiveMmaINS1_34MainloopSm90TmaGmmaWarpSpecializedILi4ENS5_IJNS4_1CILi2EEENSA_ILi1EEESC_EEENS1_35KernelTmaWarpSpecializedCooperativeEEENS5_IJNSA_ILi128EEENSA_ILi256EEENSA_ILi32EEEEEENS_10tfloat32_tENS5_IJlSC_lEEESK_SL_NS4_8TiledMMAINS4_8MMA_AtomIJNS4_4SM904GMMA30MMA_64x256x8_F32TF32TF32_SS_TNILNSP_7ScaleInE1ELSR_1EEEEEENS4_6LayoutISD_NS5_IJSC_NSA_ILi0EEESV_EEEEENS5_IJNS4_10UnderscoreESY_SY_EEEEENS4_13SM90_TMA_LOADENS4_14ComposedLayoutINS4_7SwizzleILi3ELi4ELi3EEENS4_18smem_ptr_flag_bitsILi32EEENSU_INS5_IJNSA_ILi8EEESI_EEENS5_IJSI_SC_EEEEEEEvNS4_8identityENS4_23SM90_TMA_LOAD_MULTICASTES1B_vS1C_EENS_8epilogue10collective6detail29Sm90TmaWarpSpecializedAdapterINS1G_15DefaultEpilogueISK_SL_SL_NS1F_6thread17LinearCombinationISK_Li1EffLNS1K_9ScaleType4KindE0ELNS_15FloatRoundStyleE2ESK_EENS1_15EpilogueDefaultEEEEEvvEEEEvNT_6ParamsE --------------------------
	.section	.nv.shared._ZN7cutlass13device_kernelINS_4gemm6kernel13GemmUniversalIN4cute5tupleIJiiiiEEENS1_10collective13CollectiveMmaINS1_34MainloopSm90TmaGmmaWarpSpecializedILi4ENS5_IJNS4_1CILi2EEENSA_ILi1EEESC_EEENS1_35KernelTmaWarpSpecializedCooperativeEEENS5_IJNSA_ILi128EEENSA_ILi256EEENSA_ILi32EEEEEENS_10tfloat32_tENS5_IJlSC_lEEESK_SL_NS4_8TiledMMAINS4_8MMA_AtomIJNS4_4SM904GMMA30MMA_64x256x8_F32TF32TF32_SS_TNILNSP_7ScaleInE1ELSR_1EEEEEENS4_6LayoutISD_NS5_IJSC_NSA_ILi0EEESV_EEEEENS5_IJNS4_10UnderscoreESY_SY_EEEEENS4_13SM90_TMA_LOADENS4_14ComposedLayoutINS4_7SwizzleILi3ELi4ELi3EEENS4_18smem_ptr_flag_bitsILi32EEENSU_INS5_IJNSA_ILi8EEESI_EEENS5_IJSI_SC_EEEEEEEvNS4_8identityENS4_23SM90_TMA_LOAD_MULTICASTES1B_vS1C_EENS_8epilogue10collective6detail29Sm90TmaWarpSpecializedAdapterINS1G_15DefaultEpilogueISK_SL_SL_NS1F_6thread17LinearCombinationISK_Li1EffLNS1K_9ScaleType4KindE0ELNS_15FloatRoundStyleE2ESK_EENS1_15EpilogueDefaultEEEEEvvEEEEvNT_6ParamsE,"aw",@nobits
	.sectionflags	@""
	.align	16
	.zero		1024


//--------------------- .nv.shared.reserved.0     --------------------------
	.section	.nv.shared.reserved.0,"aw",@nobits
	.weak		__nv_reservedSMEM_offset_0_alias
	.size		__nv_reservedSMEM_offset_0_alias, 0, 0
	.other		__nv_reservedSMEM_offset_0_alias,@"STO_CUDA_RESERVED_SHARED STV_DEFAULT"
__nv_reservedSMEM_offset_0_alias:
	.zero		0


//--------------------- .nv.global                --------------------------
	.section	.nv.global,"aw",@nobits
.nv.global:
	.type		_ZN39_INTERNAL_773cbb5d_4_k_cu_b3c6855e_66134cute1_E,@object
	.size		_ZN39_INTERNAL_773cbb5d_4_k_cu_b3c6855e_66134cute1_E,(_ZN39_INTERNAL_773cbb5d_4_k_cu_b3c6855e_66134cuda3std3__45__cpo6cbeginE - _ZN39_INTERNAL_773cbb5d_4_k_cu_b3c6855e_66134cute1_E)
_ZN39_INTERNAL_773cbb5d_4_k_cu_b3c6855e_66134cute1_E:
	.zero		1
	.type		_ZN39_INTERNAL_773cbb5d_4_k_cu_b3c6855e_66134cuda3std3__45__cpo6cbeginE,@object
	.size		_ZN39_INTERNAL_773cbb5d_4_k_cu_b3c6855e_66134cuda3std3__45__cpo6cbeginE,(_ZN39_INTERNAL_773cbb5d_4_k_cu_b3c6855e_66134cuda3std3__48in_placeE - _ZN39_INTERNAL_773cbb5d_4_k_cu_b3c6855e_66134cuda3std3__45__cpo6cbeginE)
_ZN39_INTERNAL_773cbb5d_4_k_cu_b3c6855e_66134cuda3std3__45__cpo6cbeginE:
	.zero		1
	.type		_ZN39_INTERNAL_773cbb5d_4_k_cu_b3c6855e_66134cuda3std3__48in_placeE,@object
	.size		_ZN39_INTERNAL_773cbb5d_4_k_cu_b3c6855e_66134cuda3std3__48in_placeE,(_ZN39_INTERNAL_773cbb5d_4_k_cu_b3c6855e_66134cuda3std6ranges3__45__cpo9iter_moveE - _ZN39_INTERNAL_773cbb5d_4_k_cu_b3c6855e_66134cuda3std3__48in_placeE)
_ZN39_INTERNAL_773cbb5d_4_k_cu_b3c6855e_66134cuda3std3__48in_placeE:
	.zero		1
	.type		_ZN39_INTERNAL_773cbb5d_4_k_cu_b3c6855e_66134cuda3std6ranges3__45__cpo9iter_moveE,@object
	.size		_ZN39_INTERNAL_773cbb5d_4_k_cu_b3c6855e_66134cuda3std6ranges3__45__cpo9iter_moveE,(_ZN39_INTERNAL_773cbb5d_4_k_cu_b3c6855e_66134cuda3std3__45__cpo5beginE - _ZN39_INTERNAL_773cbb5d_4_k_cu_b3c6855e_66134cuda3std6ranges3__45__cpo9iter_moveE)
_ZN39_INTERNAL_773cbb5d_4_k_cu_b3c6855e_66134cuda3std6ranges3__45__cpo9iter_moveE:
	.zero		1
	.type		_ZN39_INTERNAL_773cbb5d_4_k_cu_b3c6855e_66134cuda3std3__45__cpo5beginE,@object
	.size		_ZN39_INTERNAL_773cbb5d_4_k_cu_b3c6855e_66134cuda3std3__45__cpo5beginE,(_ZN39_INTERNAL_773cbb5d_4_k_cu_b3c6855e_66134cuda3std3__441_GLOBAL__N__773cbb5d_4_k_cu_b3c6855e_66136ignoreE - _ZN39_INTERNAL_773cbb5d_4_k_cu_b3c6855e_66134cuda3std3__45__cpo5beginE)
_ZN39_INTERNAL_773cbb5d_4_k_cu_b3c6855e_66134cuda3std3__45__cpo5beginE:
	.zero		1
	.type		_ZN39_INTERNAL_773cbb5d_4_k_cu_b3c6855e_66134cuda3std3__441_GLOBAL__N__773cbb5d_4_k_cu_b3c6855e_66136ignoreE,@object
	.size		_ZN39_INTERNAL_773cbb5d_4_k_cu_b3c6855e_66134cuda3std3__441_GLOBAL__N__773cbb5d_4_k_cu_b3c6855e_66136ignoreE,(_ZN39_INTERNAL_773cbb5d_4_k_cu_b3c6855e_66134cute7productE - _ZN39_INTERNAL_773cbb5d_4_k_cu_b3c6855e_66134cuda3std3__441_GLOBAL__N__773cbb5d_4_k_cu_b3c6855e_66136ignoreE)
_ZN39_INTERNAL_773cbb5d_4_k_cu_b3c6855e_66134cuda3std3__441_GLOBAL__N__773cbb5d_4_k_cu_b3c6855e_66136ignoreE:
	.zero		1
	.type		_ZN39_INTERNAL_773cbb5d_4_k_cu_b3c6855e_66134cute7productE,@object
	.size		_ZN39_INTERNAL_773cbb5d_4_k_cu_b3c6855e_66134cute7productE,(_ZN39_INTERNAL_773cbb5d_4_k_cu_b3c6855e_66134cuda3std3__45__cpo3endE - _ZN39_INTERNAL_773cbb5d_4_k_cu_b3c6855e_66134cute7productE)
_ZN39_INTERNAL_773cbb5d_4_k_cu_b3c6855e_66134cute7productE:
	.zero		1
	.type		_ZN39_INTERNAL_773cbb5d_4_k_cu_b3c6855e_66134cuda3std3__45__cpo3endE,@object
	.size		_ZN39_INTERNAL_773cbb5d_4_k_cu_b3c6855e_66134cuda3std3__45__cpo3endE,(_ZN39_INTERNAL_773cbb5d_4_k_cu_b3c6855e_66134cuda3std3__419piecewise_constructE - _ZN39_INTERNAL_773cbb5d_4_k_cu_b3c6855e_66134cuda3std3__45__cpo3endE)
_ZN39_INTERNAL_773cbb5d_4_k_cu_b3c6855e_66134cuda3std3__45__cpo3endE:
	.zero		1
	.type		_ZN39_INTERNAL_773cbb5d_4_k_cu_b3c6855e_66134cuda3std3__419piecewise_constructE,@object
	.size		_ZN39_INTERNAL_773cbb5d_4_k_cu_b3c6855e_66134cuda3std3__419piecewise_constructE,(_ZN39_INTERNAL_773cbb5d_4_k_cu_b3c6855e_66134cuda3std3__45__cpo4cendE - _ZN39_INTERNAL_773cbb5d_4_k_cu_b3c6855e_66134cuda3std3__419piecewise_constructE)
_ZN39_INTERNAL_773cbb5d_4_k_cu_b3c6855e_66134cuda3std3__419piecewise_constructE:
	.zero		1
	.type		_ZN39_INTERNAL_773cbb5d_4_k_cu_b3c6855e_66134cuda3std3__45__cpo4cendE,@object
	.size		_ZN39_INTERNAL_773cbb5d_4_k_cu_b3c6855e_66134cuda3std3__45__cpo4cendE,(_ZN39_INTERNAL_773cbb5d_4_k_cu_b3c6855e_66134cuda3std6ranges3__45__cpo4swapE - _ZN39_INTERNAL_773cbb5d_4_k_cu_b3c6855e_66134cuda3std3__45__cpo4cendE)
_ZN39_INTERNAL_773cbb5d_4_k_cu_b3c6855e_66134cuda3std3__45__cpo4cendE:
	.zero		1
	.type		_ZN39_INTERNAL_773cbb5d_4_k_cu_b3c6855e_66134cuda3std6ranges3__45__cpo4swapE,@object
	.size		_ZN39_INTERNAL_773cbb5d_4_k_cu_b3c6855e_66134cuda3std6ranges3__45__cpo4swapE,(.L_8 - _ZN39_INTERNAL_773cbb5d_4_k_cu_b3c6855e_66134cuda3std6ranges3__45__cpo4swapE)
_ZN39_INTERNAL_773cbb5d_4_k_cu_b3c6855e_66134cuda3std6ranges3__45__cpo4swapE:
	.zero		1
.L_8:


//--------------------- .nv.constant0._ZN7cutlass13device_kernelINS_4gemm6kernel13GemmUniversalIN4cute5tupleIJiiiiEEENS1_10collective13CollectiveMmaINS1_34MainloopSm90TmaGmmaWarpSpecializedILi4ENS5_IJNS4_1CILi2EEENSA_ILi1EEESC_EEENS1_35KernelTmaWarpSpecializedCooperativeEEENS5_IJNSA_ILi128EEENSA_ILi256EEENSA_ILi32EEEEEENS_10tfloat32_tENS5_IJlSC_lEEESK_SL_NS4_8TiledMMAINS4_8MMA_AtomIJNS4_4SM904GMMA30MMA_64x256x8_F32TF32TF32_SS_TNILNSP_7ScaleInE1ELSR_1EEEEEENS4_6LayoutISD_NS5_IJSC_NSA_ILi0EEESV_EEEEENS5_IJNS4_10UnderscoreESY_SY_EEEEENS4_13SM90_TMA_LOADENS4_14ComposedLayoutINS4_7SwizzleILi3ELi4ELi3EEENS4_18smem_ptr_flag_bitsILi32EEENSU_INS5_IJNSA_ILi8EEESI_EEENS5_IJSI_SC_EEEEEEEvNS4_8identityENS4_23SM90_TMA_LOAD_MULTICASTES1B_vS1C_EENS_8epilogue10collective6detail29Sm90TmaWarpSpecializedAdapterINS1G_15DefaultEpilogueISK_SL_SL_NS1F_6thread17LinearCombinationISK_Li1EffLNS1K_9ScaleType4KindE0ELNS_15FloatRoundStyleE2ESK_EENS1_15EpilogueDefaultEEEEEvvEEEEvNT_6ParamsE --------------------------
	.section	.nv.constant0._ZN7cutlass13device_kernelINS_4gemm6kernel13GemmUniversalIN4cute5tupleIJiiiiEEENS1_10collective13CollectiveMmaINS1_34MainloopSm90TmaGmmaWarpSpecializedILi4ENS5_IJNS4_1CILi2EEENSA_ILi1EEESC_EEENS1_35KernelTmaWarpSpecializedCooperativeEEENS5_IJNSA_ILi128EEENSA_ILi256EEENSA_ILi32EEEEEENS_10tfloat32_tENS5_IJlSC_lEEESK_SL_NS4_8TiledMMAINS4_8MMA_AtomIJNS4_4SM904GMMA30MMA_64x256x8_F32TF32TF32_SS_TNILNSP_7ScaleInE1ELSR_1EEEEEENS4_6LayoutISD_NS5_IJSC_NSA_ILi0EEESV_EEEEENS5_IJNS4_10UnderscoreESY_SY_EEEEENS4_13SM90_TMA_LOADENS4_14ComposedLayoutINS4_7SwizzleILi3ELi4ELi3EEENS4_18smem_ptr_flag_bitsILi32EEENSU_INS5_IJNSA_ILi8EEESI_EEENS5_IJSI_SC_EEEEEEEvNS4_8identityENS4_23SM90_TMA_LOAD_MULTICASTES1B_vS1C_EENS_8epilogue10collective6detail29Sm90TmaWarpSpecializedAdapterINS1G_15DefaultEpilogueISK_SL_SL_NS1F_6thread17LinearCombinationISK_Li1EffLNS1K_9ScaleType4KindE0ELNS_15FloatRoundStyleE2ESK_EENS1_15EpilogueDefaultEEEEEvvEEEEvNT_6ParamsE,"a",@progbits
	.sectionflags	@""
	.align	4
.nv.constant0._ZN7cutlass13device_kernelINS_4gemm6kernel13GemmUniversalIN4cute5tupleIJiiiiEEENS1_10collective13CollectiveMmaINS1_34MainloopSm90TmaGmmaWarpSpecializedILi4ENS5_IJNS4_1CILi2EEENSA_ILi1EEESC_EEENS1_35KernelTmaWarpSpecializedCooperativeEEENS5_IJNSA_ILi128EEENSA_ILi256EEENSA_ILi32EEEEEENS_10tfloat32_tENS5_IJlSC_lEEESK_SL_NS4_8TiledMMAINS4_8MMA_AtomIJNS4_4SM904GMMA30MMA_64x256x8_F32TF32TF32_SS_TNILNSP_7ScaleInE1ELSR_1EEEEEENS4_6LayoutISD_NS5_IJSC_NSA_ILi0EEESV_EEEEENS5_IJNS4_10UnderscoreESY_SY_EEEEENS4_13SM90_TMA_LOADENS4_14ComposedLayoutINS4_7SwizzleILi3ELi4ELi3EEENS4_18smem_ptr_flag_bitsILi32EEENSU_INS5_IJNSA_ILi8EEESI_EEENS5_IJSI_SC_EEEEEEEvNS4_8identityENS4_23SM90_TMA_LOAD_MULTICASTES1B_vS1C_EENS_8epilogue10collective6detail29Sm90TmaWarpSpecializedAdapterINS1G_15DefaultEpilogueISK_SL_SL_NS1F_6thread17LinearCombinationISK_Li1EffLNS1K_9ScaleType4KindE0ELNS_15FloatRoundStyleE2ESK_EENS1_15EpilogueDefaultEEEEEvvEEEEvNT_6ParamsE:
	.zero		1664


//--------------------- SYMBOLS --------------------------

	.type		.nv.reservedSmem.offset0,@object
	.size		.nv.reservedSmem.offset0,0x4
	.type		__assertfail,@function
